//
// Generated by NVIDIA NVVM Compiler
//
// Compiler Build ID: CL-36424714
// Cuda compilation tools, release 13.0, V13.0.88
// Based on NVVM 20.0.0
//

.version 9.0
.target sm_100
.address_size 64

	// .globl	_Z12trace_kernelPfP8TriangleP4Vec3IfE

.visible .entry _Z12trace_kernelPfP8TriangleP4Vec3IfE(
	.param .u64 .ptr .align 1 _Z12trace_kernelPfP8TriangleP4Vec3IfE_param_0,
	.param .u64 .ptr .align 1 _Z12trace_kernelPfP8TriangleP4Vec3IfE_param_1,
	.param .u64 .ptr .align 1 _Z12trace_kernelPfP8TriangleP4Vec3IfE_param_2
)
{
	.reg .pred 	%p<26>;
	.reg .b32 	%r<27>;
	.reg .b32 	%f<195>;
	.reg .b64 	%rd<26>;
	.reg .b64 	%fd<71>;

	ld.param.u64 	%rd13, [_Z12trace_kernelPfP8TriangleP4Vec3IfE_param_0];
	ld.param.u64 	%rd22, [_Z12trace_kernelPfP8TriangleP4Vec3IfE_param_1];
	ld.param.u64 	%rd12, [_Z12trace_kernelPfP8TriangleP4Vec3IfE_param_2];
	cvta.to.global.u64 	%rd14, %rd13;
	mov.u32 	%r7, %tid.x;
	mov.u32 	%r8, %ctaid.x;
	mov.u32 	%r9, %ntid.x;
	mad.lo.s32 	%r1, %r8, %r9, %r7;
	mov.u32 	%r10, %tid.y;
	mov.u32 	%r11, %ctaid.y;
	mov.u32 	%r12, %ntid.y;
	mad.lo.s32 	%r2, %r11, %r12, %r10;
	ld.global.f32 	%f46, [%rd14];
	ld.global.f32 	%f47, [%rd14+4];
	ld.global.f32 	%f48, [%rd14+12];
	ld.global.f32 	%f49, [%rd14+16];
	ld.global.f32 	%f50, [%rd14+20];
	cvt.rzi.s32.f32 	%r3, %f50;
	cvt.rn.f64.s32 	%fd1, %r1;
	add.f64 	%fd2, %fd1, 0d3FE0000000000000;
	cvt.f64.f32 	%fd3, %f46;
	mul.f64 	%fd4, %fd2, %fd3;
	fma.rn.f64 	%fd5, %fd4, 0d4000000000000000, 0dBFF0000000000000;
	cvt.f64.f32 	%fd6, %f49;
	mul.f64 	%fd7, %fd5, %fd6;
	cvt.f64.f32 	%fd8, %f48;
	mul.f64 	%fd9, %fd7, %fd8;
	cvt.rn.f32.f64 	%f184, %fd9;
	cvt.rn.f64.u32 	%fd10, %r2;
	add.f64 	%fd11, %fd10, 0d3FE0000000000000;
	cvt.f64.f32 	%fd12, %f47;
	mul.f64 	%fd13, %fd11, %fd12;
	fma.rn.f64 	%fd14, %fd11, %fd12, %fd13;
	mov.f64 	%fd15, 0d3FF0000000000000;
	sub.f64 	%fd16, %fd15, %fd14;
	mul.f64 	%fd17, %fd16, %fd6;
	cvt.rn.f32.f64 	%f183, %fd17;
	mul.f32 	%f51, %f183, %f183;
	fma.rn.f32 	%f52, %f184, %f184, %f51;
	add.f32 	%f3, %f52, 0f40800000;
	setp.leu.f32 	%p3, %f3, 0f00000000;
	mov.f32 	%f182, 0fC0000000;
	@%p3 bra 	$L__BB0_2;
	sqrt.rn.f32 	%f53, %f3;
	rcp.rn.f32 	%f54, %f53;
	mul.f32 	%f184, %f54, %f184;
	mul.f32 	%f183, %f54, %f183;
	mul.f32 	%f182, %f54, 0fC0000000;
$L__BB0_2:
	setp.eq.s32 	%p5, %r3, 0;
	mov.pred 	%p25, -1;
	mov.b64 	%rd25, 0;
	mov.f32 	%f186, 0f7F800000;
	@%p5 bra 	$L__BB0_6;
	neg.s32 	%r26, %r3;
	cvta.to.global.u64 	%rd21, %rd22;
	mov.f32 	%f186, 0f7F800000;
	mov.b64 	%rd23, 0;
	cvt.f64.f32 	%fd24, %f182;
	cvt.f64.f32 	%fd26, %f183;
	cvt.f64.f32 	%fd37, %f184;
	mov.u64 	%rd25, %rd23;
$L__BB0_4:
	ld.global.f32 	%f57, [%rd21];
	ld.global.f32 	%f58, [%rd21+12];
	sub.f32 	%f59, %f57, %f58;
	cvt.f64.f32 	%fd18, %f59;
	ld.global.f32 	%f60, [%rd21+24];
	sub.f32 	%f61, %f57, %f60;
	cvt.f64.f32 	%fd19, %f61;
	ld.global.f32 	%f62, [%rd21+4];
	ld.global.f32 	%f63, [%rd21+16];
	sub.f32 	%f64, %f62, %f63;
	cvt.f64.f32 	%fd20, %f64;
	ld.global.f32 	%f65, [%rd21+28];
	sub.f32 	%f66, %f62, %f65;
	cvt.f64.f32 	%fd21, %f66;
	ld.global.f32 	%f67, [%rd21+8];
	ld.global.f32 	%f68, [%rd21+20];
	sub.f32 	%f69, %f67, %f68;
	cvt.f64.f32 	%fd22, %f69;
	ld.global.f32 	%f70, [%rd21+32];
	sub.f32 	%f71, %f67, %f70;
	cvt.f64.f32 	%fd23, %f71;
	mul.f64 	%fd25, %fd24, %fd21;
	mul.f64 	%fd27, %fd26, %fd23;
	sub.f64 	%fd28, %fd25, %fd27;
	mul.f64 	%fd29, %fd28, %fd18;
	mul.f64 	%fd30, %fd24, %fd20;
	mul.f64 	%fd31, %fd26, %fd22;
	sub.f64 	%fd32, %fd30, %fd31;
	mul.f64 	%fd33, %fd32, %fd19;
	mul.f64 	%fd34, %fd20, %fd23;
	mul.f64 	%fd35, %fd21, %fd22;
	sub.f64 	%fd36, %fd34, %fd35;
	sub.f64 	%fd38, %fd29, %fd33;
	fma.rn.f64 	%fd39, %fd36, %fd37, %fd38;
	cvt.f64.f32 	%fd40, %f57;
	add.f32 	%f72, %f62, 0fBDCCCCCD;
	cvt.f64.f32 	%fd41, %f72;
	add.f32 	%f73, %f67, 0f40E00000;
	cvt.f64.f32 	%fd42, %f73;
	mul.f64 	%fd43, %fd21, %fd42;
	mul.f64 	%fd44, %fd41, %fd23;
	sub.f64 	%fd45, %fd43, %fd44;
	mul.f64 	%fd46, %fd45, %fd18;
	mul.f64 	%fd47, %fd20, %fd42;
	mul.f64 	%fd48, %fd41, %fd22;
	sub.f64 	%fd49, %fd47, %fd48;
	mul.f64 	%fd50, %fd49, %fd19;
	sub.f64 	%fd51, %fd46, %fd50;
	fma.rn.f64 	%fd52, %fd36, %fd40, %fd51;
	div.rn.f64 	%fd53, %fd52, %fd39;
	mul.f64 	%fd54, %fd28, %fd40;
	mul.f64 	%fd55, %fd24, %fd41;
	mul.f64 	%fd56, %fd26, %fd42;
	sub.f64 	%fd57, %fd55, %fd56;
	mul.f64 	%fd58, %fd57, %fd19;
	sub.f64 	%fd59, %fd44, %fd43;
	sub.f64 	%fd60, %fd54, %fd58;
	fma.rn.f64 	%fd61, %fd59, %fd37, %fd60;
	div.rn.f64 	%fd62, %fd61, %fd39;
	mul.f64 	%fd63, %fd57, %fd18;
	mul.f64 	%fd64, %fd32, %fd40;
	sub.f64 	%fd65, %fd63, %fd64;
	fma.rn.f64 	%fd66, %fd49, %fd37, %fd65;
	div.rn.f64 	%fd67, %fd66, %fd39;
	setp.gt.f64 	%p6, %fd62, 0d0000000000000000;
	setp.gt.f64 	%p7, %fd67, 0d0000000000000000;
	and.pred  	%p8, %p6, %p7;
	add.f64 	%fd69, %fd62, %fd67;
	setp.lt.f64 	%p9, %fd69, 0d3FF0000000000000;
	and.pred  	%p10, %p8, %p9;
	cvt.rn.f32.f64 	%f74, %fd53;
	selp.f32 	%f75, %f74, 0f7F800000, %p10;
	setp.lt.f32 	%p11, %f75, %f186;
	and.pred  	%p12, %p10, %p11;
	selp.f32 	%f186, %f75, %f186, %p12;
	selp.b64 	%rd25, %rd21, %rd25, %p12;
	selp.b64 	%rd23, %rd22, %rd23, %p12;
	add.s32 	%r26, %r26, 1;
	setp.ne.s32 	%p13, %r26, 0;
	add.s64 	%rd22, %rd22, 72;
	add.s64 	%rd21, %rd21, 72;
	@%p13 bra 	$L__BB0_4;
	setp.eq.s64 	%p25, %rd23, 0;
$L__BB0_6:
	mov.f32 	%f194, 0f00000000;
	@%p25 bra 	$L__BB0_17;
	fma.rn.f32 	%f13, %f184, %f186, 0f00000000;
	fma.rn.f32 	%f14, %f183, %f186, 0f3DCCCCCD;
	fma.rn.f32 	%f15, %f182, %f186, 0fC0E00000;
	add.f32 	%f187, %f13, 0fC0E00000;
	add.f32 	%f188, %f14, 0fC0E00000;
	add.f32 	%f189, %f15, 0f40000000;
	mul.f32 	%f78, %f188, %f188;
	fma.rn.f32 	%f79, %f187, %f187, %f78;
	fma.rn.f32 	%f19, %f189, %f189, %f79;
	setp.leu.f32 	%p14, %f19, 0f00000000;
	@%p14 bra 	$L__BB0_9;
	sqrt.rn.f32 	%f80, %f19;
	rcp.rn.f32 	%f81, %f80;
	mul.f32 	%f187, %f187, %f81;
	mul.f32 	%f188, %f188, %f81;
	mul.f32 	%f189, %f189, %f81;
$L__BB0_9:
	ld.global.f32 	%f82, [%rd25+12];
	sub.f32 	%f83, %f13, %f82;
	ld.global.f32 	%f84, [%rd25+16];
	sub.f32 	%f85, %f14, %f84;
	ld.global.f32 	%f86, [%rd25+20];
	sub.f32 	%f87, %f15, %f86;
	ld.global.f32 	%f88, [%rd25];
	ld.global.f32 	%f89, [%rd25+24];
	sub.f32 	%f90, %f88, %f89;
	ld.global.f32 	%f91, [%rd25+4];
	ld.global.f32 	%f92, [%rd25+28];
	sub.f32 	%f93, %f91, %f92;
	ld.global.f32 	%f94, [%rd25+8];
	ld.global.f32 	%f95, [%rd25+32];
	sub.f32 	%f96, %f94, %f95;
	mul.f32 	%f97, %f85, %f96;
	mul.f32 	%f98, %f87, %f93;
	sub.f32 	%f190, %f97, %f98;
	mul.f32 	%f99, %f83, %f96;
	mul.f32 	%f100, %f87, %f90;
	sub.f32 	%f101, %f99, %f100;
	neg.f32 	%f191, %f101;
	mul.f32 	%f102, %f83, %f93;
	mul.f32 	%f103, %f85, %f90;
	sub.f32 	%f192, %f102, %f103;
	mul.f32 	%f104, %f101, %f101;
	fma.rn.f32 	%f105, %f190, %f190, %f104;
	fma.rn.f32 	%f29, %f192, %f192, %f105;
	setp.leu.f32 	%p15, %f29, 0f00000000;
	@%p15 bra 	$L__BB0_11;
	sqrt.rn.f32 	%f106, %f29;
	rcp.rn.f32 	%f107, %f106;
	mul.f32 	%f190, %f190, %f107;
	mul.f32 	%f191, %f107, %f191;
	mul.f32 	%f192, %f192, %f107;
$L__BB0_11:
	mul.f32 	%f109, %f188, %f191;
	fma.rn.f32 	%f110, %f187, %f190, %f109;
	fma.rn.f32 	%f111, %f189, %f192, %f110;
	max.f32 	%f112, %f111, 0f00000000;
	mul.f32 	%f36, %f112, 0f3E99999A;
	add.f32 	%f113, %f111, %f111;
	mul.f32 	%f114, %f190, %f113;
	mul.f32 	%f115, %f191, %f113;
	mul.f32 	%f116, %f192, %f113;
	sub.f32 	%f117, %f187, %f114;
	sub.f32 	%f118, %f188, %f115;
	sub.f32 	%f119, %f189, %f116;
	mul.f32 	%f120, %f183, %f118;
	fma.rn.f32 	%f121, %f184, %f117, %f120;
	fma.rn.f32 	%f122, %f182, %f119, %f121;
	max.f32 	%f37, %f122, 0f00000000;
	abs.f32 	%f38, %f37;
	setp.eq.f32 	%p16, %f37, 0f3F800000;
	mov.f32 	%f193, 0f3F800000;
	@%p16 bra 	$L__BB0_16;
	setp.num.f32 	%p17, %f38, %f38;
	@%p17 bra 	$L__BB0_14;
	mov.f32 	%f178, 0f40800000;
	add.rn.f32 	%f193, %f37, %f178;
	bra.uni 	$L__BB0_16;
$L__BB0_14:
	setp.lt.f32 	%p18, %f38, 0f00800000;
	mul.f32 	%f123, %f38, 0f4B800000;
	selp.f32 	%f124, %f123, %f38, %p18;
	mov.b32 	%r13, %f124;
	add.s32 	%r14, %r13, -1060439283;
	and.b32  	%r15, %r14, -8388608;
	sub.s32 	%r16, %r13, %r15;
	mov.b32 	%f125, %r16;
	cvt.rn.f32.s32 	%f126, %r15;
	selp.f32 	%f127, 0fC1C00000, 0f00000000, %p18;
	fma.rn.f32 	%f128, %f126, 0f34000000, %f127;
	add.f32 	%f129, %f125, 0fBF800000;
	add.f32 	%f130, %f125, 0f3F800000;
	rcp.approx.ftz.f32 	%f131, %f130;
	add.f32 	%f132, %f129, %f129;
	mul.f32 	%f133, %f132, %f131;
	mul.f32 	%f134, %f133, %f133;
	neg.f32 	%f135, %f133;
	sub.f32 	%f136, %f129, %f133;
	add.f32 	%f137, %f136, %f136;
	fma.rn.f32 	%f138, %f135, %f129, %f137;
	mul.rn.f32 	%f139, %f131, %f138;
	fma.rn.f32 	%f140, %f134, 0f3A2C32E4, 0f3B52E7DB;
	fma.rn.f32 	%f141, %f140, %f134, 0f3C93BB73;
	fma.rn.f32 	%f142, %f141, %f134, 0f3DF6384F;
	mul.rn.f32 	%f143, %f142, %f134;
	fma.rn.f32 	%f144, %f133, 0f3FB8AA3B, %f128;
	mul.f32 	%f145, %f143, 0f40400000;
	sub.f32 	%f146, %f128, %f144;
	fma.rn.f32 	%f147, %f133, 0f3FB8AA3B, %f146;
	fma.rn.f32 	%f148, %f139, 0f3FB8AA3B, %f147;
	fma.rn.f32 	%f149, %f133, 0f32A55E34, %f148;
	fma.rn.f32 	%f150, %f145, %f139, %f149;
	fma.rn.f32 	%f151, %f143, %f133, %f150;
	add.rn.f32 	%f152, %f144, %f151;
	mov.f32 	%f153, 0f40800000;
	mul.rn.f32 	%f154, %f152, %f153;
	cvt.rni.f32.f32 	%f155, %f154;
	sub.f32 	%f156, %f154, %f155;
	neg.f32 	%f157, %f154;
	fma.rn.f32 	%f158, %f152, 0f40800000, %f157;
	neg.f32 	%f159, %f144;
	add.rn.f32 	%f160, %f152, %f159;
	neg.f32 	%f161, %f160;
	add.rn.f32 	%f162, %f151, %f161;
	fma.rn.f32 	%f163, %f162, 0f40800000, %f158;
	add.f32 	%f164, %f156, %f163;
	setp.gt.f32 	%p19, %f155, 0f00000000;
	selp.b32 	%r17, 0, -2097152000, %p19;
	setp.neu.f32 	%p20, %f37, 0f00000000;
	setp.neu.f32 	%p21, %f38, 0f7F800000;
	setp.lt.f32 	%p22, %f154, 0f00000000;
	selp.f32 	%f165, 0f00000000, 0f7F800000, %p22;
	abs.f32 	%f166, %f154;
	setp.gt.f32 	%p23, %f166, 0f43180000;
	cvt.rzi.s32.f32 	%r18, %f155;
	shl.b32 	%r19, %r18, 23;
	sub.s32 	%r20, %r19, %r17;
	mov.b32 	%f167, %r20;
	add.s32 	%r21, %r17, 2130706432;
	mov.b32 	%f168, %r21;
	fma.rn.f32 	%f169, %f164, 0f391FCB8E, 0f3AAF85ED;
	fma.rn.f32 	%f170, %f169, %f164, 0f3C1D9856;
	fma.rn.f32 	%f171, %f170, %f164, 0f3D6357BB;
	fma.rn.f32 	%f172, %f171, %f164, 0f3E75FDEC;
	fma.rn.f32 	%f173, %f172, %f164, 0f3F317218;
	fma.rn.f32 	%f174, %f173, %f164, 0f3F800000;
	mul.f32 	%f175, %f174, %f168;
	mul.f32 	%f176, %f175, %f167;
	selp.f32 	%f193, %f165, %f176, %p23;
	and.pred  	%p24, %p20, %p21;
	@%p24 bra 	$L__BB0_16;
	add.f32 	%f177, %f37, %f37;
	mov.b32 	%r22, %f177;
	and.b32  	%r23, %r22, 2147483647;
	mov.b32 	%f193, %r23;
$L__BB0_16:
	mul.f32 	%f179, %f193, 0f3F000000;
	mul.f32 	%f180, %f179, 0f43480000;
	fma.rn.f32 	%f181, %f36, 0f43480000, %f180;
	add.f32 	%f194, %f181, 0f42200000;
$L__BB0_17:
	cvta.to.global.u64 	%rd18, %rd12;
	shl.b32 	%r24, %r2, 10;
	add.s32 	%r25, %r24, %r1;
	mul.wide.s32 	%rd19, %r25, 12;
	add.s64 	%rd20, %rd18, %rd19;
	st.global.f32 	[%rd20], %f194;
	st.global.f32 	[%rd20+4], %f194;
	st.global.f32 	[%rd20+8], %f194;
	ret;

}


// ===== COMPILED SASS (sm_100) =====

	.target	sm_100

	.elftype	@"ET_EXEC"


//--------------------- .note.nv.tkinfo           --------------------------
	.section	.note.nv.tkinfo,"",@"SHT_NOTE"
	.sectionflags	@"SHF_NOTE_NV_TKINFO"
	.tkinfo
        /*0018*/ 	.word	0x00000002
        /*0030*/ 	.string	""
        /*0030*/ 	.string	"ptxas"
        /*0030*/ 	.string	"Cuda compilation tools, release 13.0, V13.0.88"
        /*0030*/ 	.string	"Build cuda_13.0.r13.0/compiler.36424714_0"
        /*0030*/ 	.string	"-arch sm_100 -m 64 "



//--------------------- .note.nv.cuinfo           --------------------------
	.section	.note.nv.cuinfo,"",@"SHT_NOTE"
	.sectionflags	@"SHF_NOTE_NV_CUINFO"
        /*0018*/ 	.short	0x0002
        /*001a*/ 	.short	0x0064
        /*001c*/ 	.short	0x0082
	.zero		2


//--------------------- .nv.info                  --------------------------
	.section	.nv.info,"",@"SHT_CUDA_INFO"
	.align	4


	//----- nvinfo : EIATTR_REGCOUNT
	.align		4
        /*0000*/ 	.byte	0x04, 0x2f
        /*0002*/ 	.short	(.L_1 - .L_0)
	.align		4
.L_0:
        /*0004*/ 	.word	index@(_Z12trace_kernelPfP8TriangleP4Vec3IfE)
        /*0008*/ 	.word	0x00000044


	//----- nvinfo : EIATTR_FRAME_SIZE
	.align		4
.L_1:
        /*000c*/ 	.byte	0x04, 0x11
        /*000e*/ 	.short	(.L_3 - .L_2)
	.align		4
.L_2:
        /*0010*/ 	.word	index@($__internal_2_$__cuda_sm20_sqrt_rn_f32_slowpath)
        /*0014*/ 	.word	0x00000000


	//----- nvinfo : EIATTR_FRAME_SIZE
	.align		4
.L_3:
        /*0018*/ 	.byte	0x04, 0x11
        /*001a*/ 	.short	(.L_5 - .L_4)
	.align		4
.L_4:
        /*001c*/ 	.word	index@($__internal_1_$__cuda_sm20_rcp_rn_f32_slowpath)
        /*0020*/ 	.word	0x00000000


	//----- nvinfo : EIATTR_FRAME_SIZE
	.align		4
.L_5:
        /*0024*/ 	.byte	0x04, 0x11
        /*0026*/ 	.short	(.L_7 - .L_6)
	.align		4
.L_6:
        /*0028*/ 	.word	index@($__internal_0_$__cuda_sm20_div_rn_f64_full)
        /*002c*/ 	.word	0x00000000


	//----- nvinfo : EIATTR_FRAME_SIZE
	.align		4
.L_7:
        /*0030*/ 	.byte	0x04, 0x11
        /*0032*/ 	.short	(.L_9 - .L_8)
	.align		4
.L_8:
        /*0034*/ 	.word	index@(_Z12trace_kernelPfP8TriangleP4Vec3IfE)
        /*0038*/ 	.word	0x00000000


	//----- nvinfo : EIATTR_MIN_STACK_SIZE
	.align		4
.L_9:
        /*003c*/ 	.byte	0x04, 0x12
        /*003e*/ 	.short	(.L_11 - .L_10)
	.align		4
.L_10:
        /*0040*/ 	.word	index@(_Z12trace_kernelPfP8TriangleP4Vec3IfE)
        /*0044*/ 	.word	0x00000000
.L_11:


//--------------------- .nv.compat                --------------------------
	.section	.nv.compat,"",@"SHT_CUDA_COMPAT_INFO"
	.align	4
        /*0000*/ 	.byte	0x02, 0x09, 0x00, 0x00, 0x02, 0x02, 0x01, 0x00, 0x02, 0x05, 0x05, 0x00, 0x03, 0x07, 0x01, 0x01
        /*0010*/ 	.byte	0x02, 0x03, 0x00, 0x00, 0x02, 0x06, 0x01, 0x00, 0x04, 0x0b, 0x08, 0x00, 0x01, 0x00, 0x00, 0x00
        /*0020*/ 	.byte	0x00, 0x00, 0x00, 0x00


//--------------------- .nv.info._Z12trace_kernelPfP8TriangleP4Vec3IfE --------------------------
	.section	.nv.info._Z12trace_kernelPfP8TriangleP4Vec3IfE,"",@"SHT_CUDA_INFO"
	.sectionflags	@""
	.align	4


	//----- nvinfo : EIATTR_CUDA_API_VERSION
	.align		4
        /*0000*/ 	.byte	0x04, 0x37
        /*0002*/ 	.short	(.L_13 - .L_12)
.L_12:
        /*0004*/ 	.word	0x00000082


	//----- nvinfo : EIATTR_KPARAM_INFO
	.align		4
.L_13:
        /*0008*/ 	.byte	0x04, 0x17
        /*000a*/ 	.short	(.L_15 - .L_14)
.L_14:
        /*000c*/ 	.word	0x00000000
        /*0010*/ 	.short	0x0002
        /*0012*/ 	.short	0x0010
        /*0014*/ 	.byte	0x00, 0xf5, 0x21, 0x00


	//----- nvinfo : EIATTR_KPARAM_INFO
	.align		4
.L_15:
        /*0018*/ 	.byte	0x04, 0x17
        /*001a*/ 	.short	(.L_17 - .L_16)
.L_16:
        /*001c*/ 	.word	0x00000000
        /*0020*/ 	.short	0x0001
        /*0022*/ 	.short	0x0008
        /*0024*/ 	.byte	0x00, 0xf5, 0x21, 0x00


	//----- nvinfo : EIATTR_KPARAM_INFO
	.align		4
.L_17:
        /*0028*/ 	.byte	0x04, 0x17
        /*002a*/ 	.short	(.L_19 - .L_18)
.L_18:
        /*002c*/ 	.word	0x00000000
        /*0030*/ 	.short	0x0000
        /*0032*/ 	.short	0x0000
        /*0034*/ 	.byte	0x00, 0xf5, 0x21, 0x00


	//----- nvinfo : EIATTR_SPARSE_MMA_MASK
	.align		4
.L_19:
        /*0038*/ 	.byte	0x03, 0x50
        /*003a*/ 	.short	0x0000


	//----- nvinfo : EIATTR_MAXREG_COUNT
	.align		4
        /*003c*/ 	.byte	0x03, 0x1b
        /*003e*/ 	.short	0x00ff


	//----- nvinfo : EIATTR_MERCURY_ISA_VERSION
	.align		4
        /*0040*/ 	.byte	0x03, 0x5f
        /*0042*/ 	.short	0x0101


	//----- nvinfo : EIATTR_VRC_CTA_INIT_COUNT
	.align		4
        /*0044*/ 	.byte	0x02, 0x4a
	.zero		1
	.zero		1


	//----- nvinfo : EIATTR_EXIT_INSTR_OFFSETS
	.align		4
        /*0048*/ 	.byte	0x04, 0x1c
        /*004a*/ 	.short	(.L_21 - .L_20)


	//   ....[0]....
.L_20:
        /*004c*/ 	.word	0x00001ba0


	//----- nvinfo : EIATTR_CRS_STACK_SIZE
	.align		4
.L_21:
        /*0050*/ 	.byte	0x04, 0x1e
        /*0052*/ 	.short	(.L_23 - .L_22)
.L_22:
        /*0054*/ 	.word	0x00000000


	//----- nvinfo : EIATTR_CBANK_PARAM_SIZE
	.align		4
.L_23:
        /*0058*/ 	.byte	0x03, 0x19
        /*005a*/ 	.short	0x0018


	//----- nvinfo : EIATTR_PARAM_CBANK
	.align		4
        /*005c*/ 	.byte	0x04, 0x0a
        /*005e*/ 	.short	(.L_25 - .L_24)
	.align		4
.L_24:
        /*0060*/ 	.word	index@(.nv.constant0._Z12trace_kernelPfP8TriangleP4Vec3IfE)
        /*0064*/ 	.short	0x0380
        /*0066*/ 	.short	0x0018


	//----- nvinfo : EIATTR_SW_WAR
	.align		4
.L_25:
        /*0068*/ 	.byte	0x04, 0x36
        /*006a*/ 	.short	(.L_27 - .L_26)
.L_26:
        /*006c*/ 	.word	0x00000008
.L_27:


//--------------------- .nv.callgraph             --------------------------
	.section	.nv.callgraph,"",@"SHT_CUDA_CALLGRAPH"
	.align	4
	.sectionentsize	8
	.align		4
        /*0000*/ 	.word	0x00000000
	.align		4
        /*0004*/ 	.word	0xffffffff
	.align		4
        /*0008*/ 	.word	0x00000000
	.align		4
        /*000c*/ 	.word	0xfffffffe
	.align		4
        /*0010*/ 	.word	0x00000000
	.align		4
        /*0014*/ 	.word	0xfffffffd
	.align		4
        /*0018*/ 	.word	0x00000000
	.align		4
        /*001c*/ 	.word	0xfffffffc


//--------------------- .text._Z12trace_kernelPfP8TriangleP4Vec3IfE --------------------------
	.section	.text._Z12trace_kernelPfP8TriangleP4Vec3IfE,"ax",@progbits
	.align	128
        .global         _Z12trace_kernelPfP8TriangleP4Vec3IfE
        .type           _Z12trace_kernelPfP8TriangleP4Vec3IfE,@function
        .size           _Z12trace_kernelPfP8TriangleP4Vec3IfE,(.L_x_49 - _Z12trace_kernelPfP8TriangleP4Vec3IfE)
        .other          _Z12trace_kernelPfP8TriangleP4Vec3IfE,@"STO_CUDA_ENTRY STV_DEFAULT"
_Z12trace_kernelPfP8TriangleP4Vec3IfE:
.text._Z12trace_kernelPfP8TriangleP4Vec3IfE:
[----:B------:R-:W-:Y:S08]  /*0000*/  LDC R1, c[0x0][0x37c] ;  /* 0x0000df00ff017b82 */ /* 0x000ff00000000800 */
[----:B------:R-:W0:Y:S01]  /*0010*/  LDC.64 R2, c[0x0][0x380] ;  /* 0x0000e000ff027b82 */ /* 0x000e220000000a00 */
[----:B------:R-:W0:Y:S02]  /*0020*/  LDCU.64 UR4, c[0x0][0x358] ;  /* 0x00006b00ff0477ac */ /* 0x000e240008000a00 */
[----:B0-----:R-:W2:Y:S04]  /*0030*/  LDG.E R12, desc[UR4][R2.64+0x4] ;  /* 0x00000404020c7981 */ /* 0x001ea8000c1e1900 */
[----:B------:R-:W3:Y:S04]  /*0040*/  LDG.E R0, desc[UR4][R2.64] ;  /* 0x0000000402007981 */ /* 0x000ee8000c1e1900 */
[----:B------:R-:W4:Y:S04]  /*0050*/  LDG.E R16, desc[UR4][R2.64+0x10] ;  /* 0x0000100402107981 */ /* 0x000f28000c1e1900 */
[----:B------:R-:W5:Y:S04]  /*0060*/  LDG.E R4, desc[UR4][R2.64+0xc] ;  /* 0x00000c0402047981 */ /* 0x000f68000c1e1900 */
[----:B------:R3:W5:Y:S01]  /*0070*/  LDG.E R17, desc[UR4][R2.64+0x14] ;  /* 0x0000140402117981 */ /* 0x000762000c1e1900 */
[----:B------:R-:W0:Y:S01]  /*0080*/  S2UR UR6, SR_CTAID.X ;  /* 0x00000000000679c3 */ /* 0x000e220000002500 */
[----:B------:R-:W-:Y:S01]  /*0090*/  BSSY.RECONVERGENT B0, `(.L_x_0) ;  /* 0x0000045000007945 */ /* 0x000fe20003800200 */
[----:B------:R-:W0:Y:S01]  /*00a0*/  S2R R5, SR_TID.X ;  /* 0x0000000000057919 */ /* 0x000e220000002100 */
[----:B------:R-:W1:Y:S05]  /*00b0*/  S2R R7, SR_TID.Y ;  /* 0x0000000000077919 */ /* 0x000e6a0000002200 */
[----:B------:R-:W0:Y:S08]  /*00c0*/  LDC R6, c[0x0][0x360] ;  /* 0x0000d800ff067b82 */ /* 0x000e300000000800 */
[----:B------:R-:W1:Y:S08]  /*00d0*/  S2UR UR7, SR_CTAID.Y ;  /* 0x00000000000779c3 */ /* 0x000e700000002600 */
[----:B------:R-:W1:Y:S01]  /*00e0*/  LDC R10, c[0x0][0x364] ;  /* 0x0000d900ff0a7b82 */ /* 0x000e620000000800 */
[----:B0-----:R-:W-:Y:S01]  /*00f0*/  IMAD R5, R6, UR6, R5 ;  /* 0x0000000606057c24 */ /* 0x001fe2000f8e0205 */
[----:B------:R-:W0:Y:S03]  /*0100*/  LDCU UR6, c[0x0][0x388] ;  /* 0x00007100ff0677ac */ /* 0x000e260008000800 */
[----:B------:R-:W0:Y:S01]  /*0110*/  I2F.F64 R8, R5 ;  /* 0x0000000500087312 */ /* 0x000e220000201c00 */
[----:B-1----:R-:W-:-:S07]  /*0120*/  IMAD R6, R10, UR7, R7 ;  /* 0x000000070a067c24 */ /* 0x002fce000f8e0207 */
[----:B------:R-:W1:Y:S01]  /*0130*/  I2F.F64.U32 R10, R6 ;  /* 0x00000006000a7312 */ /* 0x000e620000201800 */
[----:B0-----:R-:W-:Y:S02]  /*0140*/  DADD R8, R8, 0.5 ;  /* 0x3fe0000008087429 */ /* 0x001fe40000000000 */
[----:B-1----:R-:W-:-:S05]  /*0150*/  DADD R10, R10, 0.5 ;  /* 0x3fe000000a0a7429 */ /* 0x002fca0000000000 */
[----:B--2---:R-:W0:Y:S08]  /*0160*/  F2F.F64.F32 R12, R12 ;  /* 0x0000000c000c7310 */ /* 0x004e300000201800 */
[----:B---3--:R-:W1:Y:S01]  /*0170*/  F2F.F64.F32 R2, R0 ;  /* 0x0000000000027310 */ /* 0x008e620000201800 */
[----:B0-----:R-:W-:Y:S02]  /*0180*/  DMUL R14, R10, R12 ;  /* 0x0000000c0a0e7228 */ /* 0x001fe40000000000 */
[----:B-1----:R-:W-:-:S06]  /*0190*/  DMUL R2, R8, R2 ;  /* 0x0000000208027228 */ /* 0x002fcc0000000000 */
[----:B------:R-:W-:Y:S01]  /*01a0*/  DFMA R14, R10, R12, R14 ;  /* 0x0000000c0a0e722b */ /* 0x000fe2000000000e */
[----:B----4-:R-:W0:Y:S01]  /*01b0*/  F2F.F64.F32 R8, R16 ;  /* 0x0000001000087310 */ /* 0x010e220000201800 */
[----:B------:R-:W-:Y:S01]  /*01c0*/  MOV R10, 0x0 ;  /* 0x00000000000a7802 */ /* 0x000fe20000000f00 */
[----:B------:R-:W-:-:S05]  /*01d0*/  IMAD.MOV.U32 R11, RZ, RZ, 0x40000000 ;  /* 0x40000000ff0b7424 */ /* 0x000fca00078e00ff */
[----:B------:R-:W-:Y:S02]  /*01e0*/  DADD R14, -R14, 1 ;  /* 0x3ff000000e0e7429 */ /* 0x000fe40000000100 */
[----:B------:R-:W-:Y:S01]  /*01f0*/  DFMA R2, R2, R10, -1 ;  /* 0xbff000000202742b */ /* 0x000fe2000000000a */
[----:B-----5:R-:W1:Y:S05]  /*0200*/  F2F.F64.F32 R10, R4 ;  /* 0x00000004000a7310 */ /* 0x020e6a0000201800 */
[----:B0-----:R-:W-:Y:S02]  /*0210*/  DMUL R14, R8, R14 ;  /* 0x0000000e080e7228 */ /* 0x001fe40000000000 */
[----:B------:R-:W-:Y:S01]  /*0220*/  DMUL R2, R2, R8 ;  /* 0x0000000802027228 */ /* 0x000fe20000000000 */
[----:B------:R-:W0:Y:S03]  /*0230*/  LDC R8, c[0x0][0x38c] ;  /* 0x0000e300ff087b82 */ /* 0x000e260000000800 */
[----:B------:R-:W2:Y:S04]  /*0240*/  F2F.F32.F64 R7, R14 ;  /* 0x0000000e00077310 */ /* 0x000ea80000301000 */
[----:B-1----:R-:W-:Y:S01]  /*0250*/  DMUL R2, R2, R10 ;  /* 0x0000000a02027228 */ /* 0x002fe20000000000 */
[----:B------:R-:W-:-:S03]  /*0260*/  IMAD.U32 R10, RZ, RZ, UR6 ;  /* 0x00000006ff0a7e24 */ /* 0x000fc6000f8e00ff */
[----:B------:R1:W3:Y:S01]  /*0270*/  F2I.TRUNC.NTZ R11, R17 ;  /* 0x00000011000b7305 */ /* 0x0002e2000020f100 */
[----:B--2---:R-:W-:-:S07]  /*0280*/  FMUL R9, R7, R7 ;  /* 0x0000000707097220 */ /* 0x004fce0000400000 */
[----:B------:R-:W2:Y:S02]  /*0290*/  F2F.F32.F64 R0, R2 ;  /* 0x0000000200007310 */ /* 0x000ea40000301000 */
[----:B--2---:R-:W-:Y:S01]  /*02a0*/  FFMA R12, R0, R0, R9 ;  /* 0x00000000000c7223 */ /* 0x004fe20000000009 */
[----:B------:R-:W-:-:S04]  /*02b0*/  HFMA2 R9, -RZ, RZ, -2, 0 ;  /* 0xc0000000ff097431 */ /* 0x000fc800000001ff */
[----:B------:R-:W-:-:S13]  /*02c0*/  FSETP.GT.AND P0, PT, R12, -4, PT ;  /* 0xc08000000c00780b */ /* 0x000fda0003f04000 */
[----:B01-3--:R-:W-:Y:S05]  /*02d0*/  @!P0 BRA `(.L_x_1) ;  /* 0x0000000000808947 */ /* 0x00bfea0003800000 */
[----:B------:R-:W-:Y:S01]  /*02e0*/  FADD R2, R12, 4 ;  /* 0x408000000c027421 */ /* 0x000fe20000000000 */
[----:B------:R-:W-:Y:S03]  /*02f0*/  BSSY.RECONVERGENT B1, `(.L_x_2) ;  /* 0x000000d000017945 */ /* 0x000fe60003800200 */
[----:B------:R0:W1:Y:S01]  /*0300*/  MUFU.RSQ R3, R2 ;  /* 0x0000000200037308 */ /* 0x0000620000001400 */
[----:B------:R-:W-:-:S04]  /*0310*/  IADD3 R4, PT, PT, R2, -0xd000000, RZ ;  /* 0xf300000002047810 */ /* 0x000fc80007ffe0ff */
[----:B------:R-:W-:-:S13]  /*0320*/  ISETP.GT.U32.AND P0, PT, R4, 0x727fffff, PT ;  /* 0x727fffff0400780c */ /* 0x000fda0003f04070 */
[----:B01----:R-:W-:Y:S05]  /*0330*/  @!P0 BRA `(.L_x_3) ;  /* 0x0000000000108947 */ /* 0x003fea0003800000 */
[----:B------:R-:W-:-:S07]  /*0340*/  MOV R20, 0x360 ;  /* 0x0000036000147802 */ /* 0x000fce0000000f00 */
[----:B------:R-:W-:Y:S05]  /*0350*/  CALL.REL.NOINC `($__internal_2_$__cuda_sm20_sqrt_rn_f32_slowpath) ;  /* 0x0000002000547944 */ /* 0x000fea0003c00000 */
[----:B------:R-:W-:Y:S01]  /*0360*/  IMAD.MOV.U32 R3, RZ, RZ, R16 ;  /* 0x000000ffff037224 */ /* 0x000fe200078e0010 */
[----:B------:R-:W-:Y:S06]  /*0370*/  BRA `(.L_x_4) ;  /* 0x0000000000107947 */ /* 0x000fec0003800000 */
.L_x_3:
[----:B------:R-:W-:Y:S01]  /*0380*/  FMUL.FTZ R9, R2, R3 ;  /* 0x0000000302097220 */ /* 0x000fe20000410000 */
[----:B------:R-:W-:-:S03]  /*0390*/  FMUL.FTZ R3, R3, 0.5 ;  /* 0x3f00000003037820 */ /* 0x000fc60000410000 */
[----:B------:R-:W-:-:S04]  /*03a0*/  FFMA R2, -R9, R9, R2 ;  /* 0x0000000909027223 */ /* 0x000fc80000000102 */
[----:B------:R-:W-:-:S07]  /*03b0*/  FFMA R3, R2, R3, R9 ;  /* 0x0000000302037223 */ /* 0x000fce0000000009 */
.L_x_4:
[----:B------:R-:W-:Y:S05]  /*03c0*/  BSYNC.RECONVERGENT B1 ;  /* 0x0000000000017941 */ /* 0x000fea0003800200 */
.L_x_2:
[----:B------:R-:W-:Y:S01]  /*03d0*/  IADD3 R2, PT, PT, R3, 0x1800000, RZ ;  /* 0x0180000003027810 */ /* 0x000fe20007ffe0ff */
[----:B------:R-:W-:Y:S03]  /*03e0*/  BSSY.RECONVERGENT B1, `(.L_x_5) ;  /* 0x000000c000017945 */ /* 0x000fe60003800200 */
[----:B------:R-:W-:-:S04]  /*03f0*/  LOP3.LUT R2, R2, 0x7f800000, RZ, 0xc0, !PT ;  /* 0x7f80000002027812 */ /* 0x000fc800078ec0ff */
[----:B------:R-:W-:-:S13]  /*0400*/  ISETP.GT.U32.AND P0, PT, R2, 0x1ffffff, PT ;  /* 0x01ffffff0200780c */ /* 0x000fda0003f04070 */
[----:B------:R-:W-:Y:S05]  /*0410*/  @P0 BRA `(.L_x_6) ;  /* 0x0000000000100947 */ /* 0x000fea0003800000 */
[----:B------:R-:W-:-:S07]  /*0420*/  MOV R20, 0x440 ;  /* 0x0000044000147802 */ /* 0x000fce0000000f00 */
[----:B------:R-:W-:Y:S05]  /*0430*/  CALL.REL.NOINC `($__internal_1_$__cuda_sm20_rcp_rn_f32_slowpath) ;  /* 0x0000001c00487944 */ /* 0x000fea0003c00000 */
[----:B------:R-:W-:Y:S01]  /*0440*/  IMAD.MOV.U32 R9, RZ, RZ, R16 ;  /* 0x000000ffff097224 */ /* 0x000fe200078e0010 */
[----:B------:R-:W-:Y:S06]  /*0450*/  BRA `(.L_x_7) ;  /* 0x0000000000107947 */ /* 0x000fec0003800000 */
.L_x_6:
[----:B------:R-:W0:Y:S02]  /*0460*/  MUFU.RCP R2, R3 ;  /* 0x0000000300027308 */ /* 0x000e240000001000 */
[----:B0-----:R-:W-:-:S04]  /*0470*/  FFMA R4, R2, R3, -1 ;  /* 0xbf80000002047423 */ /* 0x001fc80000000003 */
[----:B------:R-:W-:-:S04]  /*0480*/  FADD.FTZ R9, -R4, -RZ ;  /* 0x800000ff04097221 */ /* 0x000fc80000010100 */
[----:B------:R-:W-:-:S07]  /*0490*/  FFMA R9, R2, R9, R2 ;  /* 0x0000000902097223 */ /* 0x000fce0000000002 */
.L_x_7:
[----:B------:R-:W-:Y:S05]  /*04a0*/  BSYNC.RECONVERGENT B1 ;  /* 0x0000000000017941 */ /* 0x000fea0003800200 */
.L_x_5:
[-C--:B------:R-:W-:Y:S01]  /*04b0*/  FMUL R0, R0, R9.reuse ;  /* 0x0000000900007220 */ /* 0x080fe20000400000 */
[----:B------:R-:W-:Y:S01]  /*04c0*/  FMUL R7, R7, R9 ;  /* 0x0000000907077220 */ /* 0x000fe20000400000 */
[----:B------:R-:W-:-:S07]  /*04d0*/  FMUL R9, R9, -2 ;  /* 0xc000000009097820 */ /* 0x000fce0000400000 */
.L_x_1:
[----:B------:R-:W-:Y:S05]  /*04e0*/  BSYNC.RECONVERGENT B0 ;  /* 0x0000000000007941 */ /* 0x000fea0003800200 */
.L_x_0:
[----:B------:R-:W-:Y:S02]  /*04f0*/  ISETP.NE.AND P1, PT, R11, RZ, PT ;  /* 0x000000ff0b00720c */ /* 0x000fe40003f25270 */
[----:B------:R-:W-:Y:S02]  /*0500*/  CS2R R12, SRZ ;  /* 0x00000000000c7805 */ /* 0x000fe4000001ff00 */
[----:B------:R-:W-:Y:S02]  /*0510*/  PLOP3.LUT P0, PT, PT, PT, PT, 0x80, 0x8 ;  /* 0x000000000008781c */ /* 0x000fe40003f0f070 */
[----:B------:R-:W-:-:S07]  /*0520*/  MOV R54, 0x7f800000 ;  /* 0x7f80000000367802 */ /* 0x000fce0000000f00 */
[----:B------:R-:W-:Y:S05]  /*0530*/  @!P1 BRA `(.L_x_8) ;  /* 0x0000000800749947 */ /* 0x000fea0003800000 */
[----:B------:R-:W0:Y:S01]  /*0540*/  LDC R3, c[0x0][0x38c] ;  /* 0x0000e300ff037b82 */ /* 0x000e220000000800 */
[----:B------:R-:W1:Y:S01]  /*0550*/  LDCU UR6, c[0x0][0x388] ;  /* 0x00007100ff0677ac */ /* 0x000e620008000800 */
[----:B------:R2:W3:Y:S01]  /*0560*/  F2F.F64.F32 R14, R9 ;  /* 0x00000009000e7310 */ /* 0x0004e20000201800 */
[----:B------:R-:W-:Y:S02]  /*0570*/  HFMA2 R57, -RZ, RZ, 0, 0 ;  /* 0x00000000ff397431 */ /* 0x000fe400000001ff */
[----:B------:R-:W-:Y:S01]  /*0580*/  IMAD.MOV R11, RZ, RZ, -R11 ;  /* 0x000000ffff0b7224 */ /* 0x000fe200078e0a0b */
[----:B------:R-:W-:Y:S01]  /*0590*/  MOV R54, 0x7f800000 ;  /* 0x7f80000000367802 */ /* 0x000fe20000000f00 */
[----:B------:R-:W-:Y:S01]  /*05a0*/  IMAD.MOV.U32 R55, RZ, RZ, RZ ;  /* 0x000000ffff377224 */ /* 0x000fe200078e00ff */
[----:B------:R-:W-:Y:S02]  /*05b0*/  CS2R R12, SRZ ;  /* 0x00000000000c7805 */ /* 0x000fe4000001ff00 */
[----:B------:R2:W4:Y:S08]  /*05c0*/  F2F.F64.F32 R16, R7 ;  /* 0x0000000700107310 */ /* 0x0005300000201800 */
[----:B------:R2:W0:Y:S01]  /*05d0*/  F2F.F64.F32 R18, R0 ;  /* 0x0000000000127310 */ /* 0x0004220000201800 */
[----:B-1-3--:R-:W-:-:S07]  /*05e0*/  IMAD.U32 R4, RZ, RZ, UR6 ;  /* 0x00000006ff047e24 */ /* 0x00afce000f8e00ff */
.L_x_15:
[----:B------:R-:W-:Y:S01]  /*05f0*/  MOV R20, R4 ;  /* 0x0000000400147202 */ /* 0x000fe20000000f00 */
[----:B0-----:R-:W-:-:S05]  /*0600*/  IMAD.MOV.U32 R21, RZ, RZ, R3 ;  /* 0x000000ffff157224 */ /* 0x001fca00078e0003 */
[----:B------:R-:W3:Y:S04]  /*0610*/  LDG.E R34, desc[UR4][R20.64+0x8] ;  /* 0x0000080414227981 */ /* 0x000ee8000c1e1900 */
[----:B------:R-:W3:Y:S04]  /*0620*/  LDG.E R29, desc[UR4][R20.64+0x14] ;  /* 0x00001404141d7981 */ /* 0x000ee8000c1e1900 */
[----:B------:R-:W5:Y:S04]  /*0630*/  LDG.E R30, desc[UR4][R20.64+0x4] ;  /* 0x00000404141e7981 */ /* 0x000f68000c1e1900 */
[----:B------:R-:W5:Y:S04]  /*0640*/  LDG.E R25, desc[UR4][R20.64+0x10] ;  /* 0x0000100414197981 */ /* 0x000f68000c1e1900 */
[----:B------:R-:W2:Y:S04]  /*0650*/  LDG.E R31, desc[UR4][R20.64+0x20] ;  /* 0x00002004141f7981 */ /* 0x000ea8000c1e1900 */
[----:B------:R-:W4:Y:S04]  /*0660*/  LDG.E R27, desc[UR4][R20.64+0x1c] ;  /* 0x00001c04141b7981 */ /* 0x000f28000c1e1900 */
[----:B------:R-:W4:Y:S04]  /*0670*/  LDG.E R4, desc[UR4][R20.64] ;  /* 0x0000000414047981 */ /* 0x000f28000c1e1900 */
[----:B------:R-:W4:Y:S04]  /*0680*/  LDG.E R23, desc[UR4][R20.64+0x18] ;  /* 0x0000180414177981 */ /* 0x000f28000c1e1900 */
[----:B------:R-:W4:Y:S01]  /*0690*/  LDG.E R3, desc[UR4][R20.64+0xc] ;  /* 0x00000c0414037981 */ /* 0x000f22000c1e1900 */
[----:B------:R-:W-:Y:S01]  /*06a0*/  MOV R42, 0x1 ;  /* 0x00000001002a7802 */ /* 0x000fe20000000f00 */
[----:B------:R-:W-:Y:S01]  /*06b0*/  BSSY.RECONVERGENT B0, `(.L_x_9) ;  /* 0x0000036000007945 */ /* 0x000fe20003800200 */
[----:B---3--:R-:W-:-:S06]  /*06c0*/  FADD R38, R34, -R29 ;  /* 0x8000001d22267221 */ /* 0x008fcc0000000000 */
[----:B------:R-:W0:Y:S01]  /*06d0*/  F2F.F64.F32 R38, R38 ;  /* 0x0000002600267310 */ /* 0x000e220000201800 */
[----:B-----5:R-:W-:Y:S01]  /*06e0*/  FADD R46, R30, -R25 ;  /* 0x800000191e2e7221 */ /* 0x020fe20000000000 */
[----:B--2---:R-:W-:-:S06]  /*06f0*/  FADD R31, R34, -R31 ;  /* 0x8000001f221f7221 */ /* 0x004fcc0000000000 */
[----:B------:R-:W-:Y:S01]  /*0700*/  F2F.F64.F32 R46, R46 ;  /* 0x0000002e002e7310 */ /* 0x000fe20000201800 */
[----:B----4-:R-:W-:-:S07]  /*0710*/  FADD R36, R30, -R27 ;  /* 0x8000001b1e247221 */ /* 0x010fce0000000000 */
[----:B------:R-:W1:Y:S01]  /*0720*/  F2F.F64.F32 R40, R31 ;  /* 0x0000001f00287310 */ /* 0x000e620000201800 */
[C---:B------:R-:W-:Y:S01]  /*0730*/  FADD R23, R4.reuse, -R23 ;  /* 0x8000001704177221 */ /* 0x040fe20000000000 */
[----:B0-----:R-:W-:Y:S01]  /*0740*/  DMUL R24, R16, R38 ;  /* 0x0000002610187228 */ /* 0x001fe20000000000 */
[----:B------:R-:W-:-:S05]  /*0750*/  FADD R26, R4, -R3 ;  /* 0x80000003041a7221 */ /* 0x000fca0000000000 */
[----:B------:R-:W0:Y:S08]  /*0760*/  F2F.F64.F32 R36, R36 ;  /* 0x0000002400247310 */ /* 0x000e300000201800 */
[----:B------:R-:W2:Y:S01]  /*0770*/  F2F.F64.F32 R22, R23 ;  /* 0x0000001700167310 */ /* 0x000ea20000201800 */
[----:B-1----:R-:W-:Y:S02]  /*0780*/  DMUL R28, R16, R40 ;  /* 0x00000028101c7228 */ /* 0x002fe40000000000 */
[----:B------:R-:W-:-:S05]  /*0790*/  DFMA R24, R14, R46, -R24 ;  /* 0x0000002e0e18722b */ /* 0x000fca0000000818 */
[----:B------:R-:W1:Y:S01]  /*07a0*/  F2F.F64.F32 R26, R26 ;  /* 0x0000001a001a7310 */ /* 0x000e620000201800 */
[----:B0-----:R-:W-:Y:S02]  /*07b0*/  DMUL R44, R36, R38 ;  /* 0x00000026242c7228 */ /* 0x001fe40000000000 */
[----:B------:R-:W-:Y:S02]  /*07c0*/  DFMA R28, R14, R36, -R28 ;  /* 0x000000240e1c722b */ /* 0x000fe4000000081c */
[----:B--2---:R-:W-:-:S04]  /*07d0*/  DMUL R2, R22, R24 ;  /* 0x0000001816027228 */ /* 0x004fc80000000000 */
[----:B------:R-:W-:-:S04]  /*07e0*/  DFMA R44, R46, R40, -R44 ;  /* 0x000000282e2c722b */ /* 0x000fc8000000082c */
[----:B-1----:R-:W-:Y:S01]  /*07f0*/  DFMA R2, R26, R28, -R2 ;  /* 0x0000001c1a02722b */ /* 0x002fe20000000802 */
[----:B------:R-:W-:-:S07]  /*0800*/  FADD R30, R30, -0.10000000149011611938 ;  /* 0xbdcccccd1e1e7421 */ /* 0x000fce0000000000 */
[----:B------:R-:W-:Y:S01]  /*0810*/  DFMA R32, R18, R44, R2 ;  /* 0x0000002c1220722b */ /* 0x000fe20000000002 */
[----:B------:R-:W0:Y:S01]  /*0820*/  F2F.F64.F32 R30, R30 ;  /* 0x0000001e001e7310 */ /* 0x000e220000201800 */
[----:B------:R-:W-:-:S07]  /*0830*/  FADD R34, R34, 7 ;  /* 0x40e0000022227421 */ /* 0x000fce0000000000 */
[----:B------:R-:W1:Y:S08]  /*0840*/  MUFU.RCP64H R43, R33 ;  /* 0x00000021002b7308 */ /* 0x000e700000001800 */
[----:B------:R-:W2:Y:S01]  /*0850*/  F2F.F64.F32 R34, R34 ;  /* 0x0000002200227310 */ /* 0x000ea20000201800 */
[----:B0-----:R-:W-:Y:S02]  /*0860*/  DMUL R38, R38, R30 ;  /* 0x0000001e26267228 */ /* 0x001fe40000000000 */
[----:B-1----:R-:W-:-:S02]  /*0870*/  DFMA R2, -R32, R42, 1 ;  /* 0x3ff000002002742b */ /* 0x002fc4000000012a */
[----:B------:R-:W-:Y:S02]  /*0880*/  DMUL R40, R40, R30 ;  /* 0x0000001e28287228 */ /* 0x000fe40000000000 */
[-C--:B--2---:R-:W-:Y:S02]  /*0890*/  DMUL R36, R36, R34.reuse ;  /* 0x0000002224247228 */ /* 0x084fe40000000000 */
[----:B------:R-:W-:Y:S02]  /*08a0*/  DFMA R38, R46, R34, -R38 ;  /* 0x000000222e26722b */ /* 0x000fe40000000826 */
[----:B------:R-:W-:-:S04]  /*08b0*/  DFMA R2, R2, R2, R2 ;  /* 0x000000020202722b */ /* 0x000fc80000000002 */
[----:B------:R-:W-:Y:S02]  /*08c0*/  DADD R48, R36, -R40 ;  /* 0x0000000024307229 */ /* 0x000fe40000000828 */
[----:B------:R-:W-:Y:S02]  /*08d0*/  DMUL R46, R22, R38 ;  /* 0x00000026162e7228 */ /* 0x000fe40000000000 */
[----:B------:R-:W-:Y:S01]  /*08e0*/  DFMA R2, R42, R2, R42 ;  /* 0x000000022a02722b */ /* 0x000fe2000000002a */
[----:B------:R-:W0:Y:S05]  /*08f0*/  F2F.F64.F32 R42, R4 ;  /* 0x00000004002a7310 */ /* 0x000e2a0000201800 */
[----:B------:R-:W-:-:S02]  /*0900*/  DFMA R46, R26, R48, -R46 ;  /* 0x000000301a2e722b */ /* 0x000fc4000000082e */
[----:B------:R-:W-:-:S08]  /*0910*/  DFMA R48, -R32, R2, 1 ;  /* 0x3ff000002030742b */ /* 0x000fd00000000102 */
[----:B------:R-:W-:Y:S02]  /*0920*/  DFMA R48, R2, R48, R2 ;  /* 0x000000300230722b */ /* 0x000fe40000000002 */
[----:B0-----:R-:W-:-:S08]  /*0930*/  DFMA R44, R44, R42, R46 ;  /* 0x0000002a2c2c722b */ /* 0x001fd0000000002e */
[----:B------:R-:W-:-:S08]  /*0940*/  DMUL R46, R44, R48 ;  /* 0x000000302c2e7228 */ /* 0x000fd00000000000 */
[----:B------:R-:W-:-:S08]  /*0950*/  DFMA R2, -R32, R46, R44 ;  /* 0x0000002e2002722b */ /* 0x000fd0000000012c */
[----:B------:R-:W-:Y:S01]  /*0960*/  DFMA R2, R48, R2, R46 ;  /* 0x000000023002722b */ /* 0x000fe2000000002e */
[----:B------:R-:W-:-:S09]  /*0970*/  FSETP.GEU.AND P1, PT, |R45|, 6.5827683646048100446e-37, PT ;  /* 0x036000002d00780b */ /* 0x000fd20003f2e200 */
[----:B------:R-:W-:-:S05]  /*0980*/  FFMA R46, RZ, R33, R3 ;  /* 0x00000021ff2e7223 */ /* 0x000fca0000000003 */
[----:B------:R-:W-:-:S13]  /*0990*/  FSETP.GT.AND P0, PT, |R46|, 1.469367938527859385e-39, PT ;  /* 0x001000002e00780b */ /* 0x000fda0003f04200 */
[----:B------:R-:W-:Y:S05]  /*09a0*/  @P0 BRA P1, `(.L_x_10) ;  /* 0x0000000000180947 */ /* 0x000fea0000800000 */
[----:B------:R-:W-:Y:S01]  /*09b0*/  IMAD.MOV.U32 R46, RZ, RZ, R32 ;  /* 0x000000ffff2e7224 */ /* 0x000fe200078e0020 */
[----:B------:R-:W-:Y:S02]  /*09c0*/  MOV R49, R33 ;  /* 0x0000002100317202 */ /* 0x000fe40000000f00 */
[----:B------:R-:W-:-:S07]  /*09d0*/  MOV R4, 0x9f0 ;  /* 0x000009f000047802 */ /* 0x000fce0000000f00 */
[----:B------:R-:W-:Y:S05]  /*09e0*/  CALL.REL.NOINC `($__internal_0_$__cuda_sm20_div_rn_f64_full) ;  /* 0x0000001000707944 */ /* 0x000fea0003c00000 */
[----:B------:R-:W-:Y:S01]  /*09f0*/  IMAD.MOV.U32 R2, RZ, RZ, R62 ;  /* 0x000000ffff027224 */ /* 0x000fe200078e003e */
[----:B------:R-:W-:-:S07]  /*0a00*/  MOV R3, R63 ;  /* 0x0000003f00037202 */ /* 0x000fce0000000f00 */
.L_x_10:
[----:B------:R-:W-:Y:S05]  /*0a10*/  BSYNC.RECONVERGENT B0 ;  /* 0x0000000000007941 */ /* 0x000fea0003800200 */
.L_x_9:
[----:B------:R-:W0:Y:S01]  /*0a20*/  MUFU.RCP64H R45, R33 ;  /* 0x00000021002d7308 */ /* 0x000e220000001800 */
[----:B------:R-:W-:Y:S01]  /*0a30*/  IMAD.MOV.U32 R44, RZ, RZ, 0x1 ;  /* 0x00000001ff2c7424 */ /* 0x000fe200078e00ff */
[----:B------:R-:W-:Y:S01]  /*0a40*/  DMUL R46, R16, R34 ;  /* 0x00000022102e7228 */ /* 0x000fe20000000000 */
[----:B------:R-:W-:Y:S01]  /*0a50*/  BSSY.RECONVERGENT B0, `(.L_x_11) ;  /* 0x000001a000007945 */ /* 0x000fe20003800200 */
[----:B------:R-:W-:-:S06]  /*0a60*/  DADD R36, -R36, R40 ;  /* 0x0000000024247229 */ /* 0x000fcc0000000128 */
[----:B------:R-:W-:Y:S02]  /*0a70*/  DFMA R30, R14, R30, -R46 ;  /* 0x0000001e0e1e722b */ /* 0x000fe4000000082e */
[----:B0-----:R-:W-:-:S06]  /*0a80*/  DFMA R34, -R32, R44, 1 ;  /* 0x3ff000002022742b */ /* 0x001fcc000000012c */
[----:B------:R-:W-:Y:S02]  /*0a90*/  DMUL R22, R22, R30 ;  /* 0x0000001e16167228 */ /* 0x000fe40000000000 */
[----:B------:R-:W-:-:S06]  /*0aa0*/  DFMA R34, R34, R34, R34 ;  /* 0x000000222222722b */ /* 0x000fcc0000000022 */
[----:B------:R-:W-:Y:S02]  /*0ab0*/  DFMA R28, R28, R42, -R22 ;  /* 0x0000002a1c1c722b */ /* 0x000fe40000000816 */
[----:B------:R-:W-:-:S06]  /*0ac0*/  DFMA R34, R44, R34, R44 ;  /* 0x000000222c22722b */ /* 0x000fcc000000002c */
[----:B------:R-:W-:Y:S02]  /*0ad0*/  DFMA R28, R18, R36, R28 ;  /* 0x00000024121c722b */ /* 0x000fe4000000001c */
[----:B------:R-:W-:-:S08]  /*0ae0*/  DFMA R22, -R32, R34, 1 ;  /* 0x3ff000002016742b */ /* 0x000fd00000000122 */
[----:B------:R-:W-:Y:S01]  /*0af0*/  FSETP.GEU.AND P1, PT, |R29|, 6.5827683646048100446e-37, PT ;  /* 0x036000001d00780b */ /* 0x000fe20003f2e200 */
[----:B------:R-:W-:-:S08]  /*0b00*/  DFMA R36, R34, R22, R34 ;  /* 0x000000162224722b */ /* 0x000fd00000000022 */
[----:B------:R-:W-:-:S08]  /*0b10*/  DMUL R22, R36, R28 ;  /* 0x0000001c24167228 */ /* 0x000fd00000000000 */
[----:B------:R-:W-:-:S08]  /*0b20*/  DFMA R34, -R32, R22, R28 ;  /* 0x000000162022722b */ /* 0x000fd0000000011c */
[----:B------:R-:W-:-:S10]  /*0b30*/  DFMA R22, R36, R34, R22 ;  /* 0x000000222416722b */ /* 0x000fd40000000016 */
[----:B------:R-:W-:-:S05]  /*0b40*/  FFMA R4, RZ, R33, R23 ;  /* 0x00000021ff047223 */ /* 0x000fca0000000017 */
[----:B------:R-:W-:-:S13]  /*0b50*/  FSETP.GT.AND P0, PT, |R4|, 1.469367938527859385e-39, PT ;  /* 0x001000000400780b */ /* 0x000fda0003f04200 */
[----:B------:R-:W-:Y:S05]  /*0b60*/  @P0 BRA P1, `(.L_x_12) ;  /* 0x0000000000200947 */ /* 0x000fea0000800000 */
[----:B------:R-:W-:Y:S01]  /*0b70*/  MOV R44, R28 ;  /* 0x0000001c002c7202 */ /* 0x000fe20000000f00 */
[----:B------:R-:W-:Y:S01]  /*0b80*/  IMAD.MOV.U32 R45, RZ, RZ, R29 ;  /* 0x000000ffff2d7224 */ /* 0x000fe200078e001d */
[----:B------:R-:W-:Y:S01]  /*0b90*/  MOV R46, R32 ;  /* 0x00000020002e7202 */ /* 0x000fe20000000f00 */
[----:B------:R-:W-:Y:S01]  /*0ba0*/  IMAD.MOV.U32 R49, RZ, RZ, R33 ;  /* 0x000000ffff317224 */ /* 0x000fe200078e0021 */
[----:B------:R-:W-:-:S07]  /*0bb0*/  MOV R4, 0xbd0 ;  /* 0x00000bd000047802 */ /* 0x000fce0000000f00 */
[----:B------:R-:W-:Y:S05]  /*0bc0*/  CALL.REL.NOINC `($__internal_0_$__cuda_sm20_div_rn_f64_full) ;  /* 0x0000000c00f87944 */ /* 0x000fea0003c00000 */
[----:B------:R-:W-:Y:S01]  /*0bd0*/  MOV R22, R62 ;  /* 0x0000003e00167202 */ /* 0x000fe20000000f00 */
[----:B------:R-:W-:-:S07]  /*0be0*/  IMAD.MOV.U32 R23, RZ, RZ, R63 ;  /* 0x000000ffff177224 */ /* 0x000fce00078e003f */
.L_x_12:
[----:B------:R-:W-:Y:S05]  /*0bf0*/  BSYNC.RECONVERGENT B0 ;  /* 0x0000000000007941 */ /* 0x000fea0003800200 */
.L_x_11:
[----:B------:R-:W0:Y:S01]  /*0c00*/  MUFU.RCP64H R29, R33 ;  /* 0x00000021001d7308 */ /* 0x000e220000001800 */
[----:B------:R-:W-:Y:S01]  /*0c10*/  HFMA2 R28, -RZ, RZ, 0, 5.9604644775390625e-08 ;  /* 0x00000001ff1c7431 */ /* 0x000fe200000001ff */
[----:B------:R-:W-:Y:S01]  /*0c20*/  DMUL R24, R24, R42 ;  /* 0x0000002a18187228 */ /* 0x000fe20000000000 */
[----:B------:R-:W-:Y:S07]  /*0c30*/  BSSY.RECONVERGENT B0, `(.L_x_13) ;  /* 0x0000017000007945 */ /* 0x000fee0003800200 */
[----:B------:R-:W-:-:S02]  /*0c40*/  DFMA R24, R26, R30, -R24 ;  /* 0x0000001e1a18722b */ /* 0x000fc40000000818 */
[----:B0-----:R-:W-:-:S06]  /*0c50*/  DFMA R34, -R32, R28, 1 ;  /* 0x3ff000002022742b */ /* 0x001fcc000000011c */
[----:B------:R-:W-:Y:S02]  /*0c60*/  DFMA R38, R18, R38, R24 ;  /* 0x000000261226722b */ /* 0x000fe40000000018 */
[----:B------:R-:W-:-:S08]  /*0c70*/  DFMA R34, R34, R34, R34 ;  /* 0x000000222222722b */ /* 0x000fd00000000022 */
[----:B------:R-:W-:Y:S01]  /*0c80*/  FSETP.GEU.AND P1, PT, |R39|, 6.5827683646048100446e-37, PT ;  /* 0x036000002700780b */ /* 0x000fe20003f2e200 */
[----:B------:R-:W-:-:S08]  /*0c90*/  DFMA R34, R28, R34, R28 ;  /* 0x000000221c22722b */ /* 0x000fd0000000001c */
[----:B------:R-:W-:-:S08]  /*0ca0*/  DFMA R26, -R32, R34, 1 ;  /* 0x3ff00000201a742b */ /* 0x000fd00000000122 */
[----:B------:R-:W-:-:S08]  /*0cb0*/  DFMA R34, R34, R26, R34 ;  /* 0x0000001a2222722b */ /* 0x000fd00000000022 */
[----:B------:R-:W-:-:S08]  /*0cc0*/  DMUL R24, R34, R38 ;  /* 0x0000002622187228 */ /* 0x000fd00000000000 */
[----:B------:R-:W-:-:S08]  /*0cd0*/  DFMA R26, -R32, R24, R38 ;  /* 0x00000018201a722b */ /* 0x000fd00000000126 */
[----:B------:R-:W-:-:S10]  /*0ce0*/  DFMA R24, R34, R26, R24 ;  /* 0x0000001a2218722b */ /* 0x000fd40000000018 */
[----:B------:R-:W-:-:S05]  /*0cf0*/  FFMA R4, RZ, R33, R25 ;  /* 0x00000021ff047223 */ /* 0x000fca0000000019 */
[----:B------:R-:W-:-:S13]  /*0d00*/  FSETP.GT.AND P0, PT, |R4|, 1.469367938527859385e-39, PT ;  /* 0x001000000400780b */ /* 0x000fda0003f04200 */
[----:B------:R-:W-:Y:S05]  /*0d10*/  @P0 BRA P1, `(.L_x_14) ;  /* 0x0000000000200947 */ /* 0x000fea0000800000 */
[----:B------:R-:W-:Y:S01]  /*0d20*/  IMAD.MOV.U32 R44, RZ, RZ, R38 ;  /* 0x000000ffff2c7224 */ /* 0x000fe200078e0026 */
[----:B------:R-:W-:Y:S01]  /*0d30*/  MOV R45, R39 ;  /* 0x00000027002d7202 */ /* 0x000fe20000000f00 */
[----:B------:R-:W-:Y:S01]  /*0d40*/  IMAD.MOV.U32 R46, RZ, RZ, R32 ;  /* 0x000000ffff2e7224 */ /* 0x000fe200078e0020 */
[----:B------:R-:W-:Y:S02]  /*0d50*/  MOV R49, R33 ;  /* 0x0000002100317202 */ /* 0x000fe40000000f00 */
[----:B------:R-:W-:-:S07]  /*0d60*/  MOV R4, 0xd80 ;  /* 0x00000d8000047802 */ /* 0x000fce0000000f00 */
[----:B------:R-:W-:Y:S05]  /*0d70*/  CALL.REL.NOINC `($__internal_0_$__cuda_sm20_div_rn_f64_full) ;  /* 0x0000000c008c7944 */ /* 0x000fea0003c00000 */
[----:B------:R-:W-:Y:S01]  /*0d80*/  IMAD.MOV.U32 R24, RZ, RZ, R62 ;  /* 0x000000ffff187224 */ /* 0x000fe200078e003e */
[----:B------:R-:W-:-:S07]  /*0d90*/  MOV R25, R63 ;  /* 0x0000003f00197202 */ /* 0x000fce0000000f00 */
.L_x_14:
[----:B------:R-:W-:Y:S05]  /*0da0*/  BSYNC.RECONVERGENT B0 ;  /* 0x0000000000007941 */ /* 0x000fea0003800200 */
.L_x_13:
[C---:B------:R-:W-:Y:S01]  /*0db0*/  DSETP.GT.AND P0, PT, R24.reuse, RZ, PT ;  /* 0x000000ff1800722a */ /* 0x040fe20003f04000 */
[----:B------:R0:W1:Y:S01]  /*0dc0*/  F2F.F32.F64 R2, R2 ;  /* 0x0000000200027310 */ /* 0x0000620000301000 */
[----:B------:R-:W-:Y:S01]  /*0dd0*/  DADD R24, R24, R22 ;  /* 0x0000000018187229 */ /* 0x000fe20000000016 */
[----:B------:R-:W-:Y:S01]  /*0de0*/  VIADD R11, R11, 0x1 ;  /* 0x000000010b0b7836 */ /* 0x000fe20000000000 */
[----:B------:R-:W-:Y:S02]  /*0df0*/  IADD3 R4, P3, PT, R20, 0x48, RZ ;  /* 0x0000004814047810 */ /* 0x000fe40007f7e0ff */
[----:B------:R-:W-:Y:S02]  /*0e00*/  DSETP.GT.AND P0, PT, R22, RZ, P0 ;  /* 0x000000ff1600722a */ /* 0x000fe40000704000 */
[----:B------:R-:W-:Y:S02]  /*0e10*/  ISETP.NE.AND P1, PT, R11, RZ, PT ;  /* 0x000000ff0b00720c */ /* 0x000fe40003f25270 */
[----:B0-----:R-:W-:-:S02]  /*0e20*/  IADD3.X R3, PT, PT, RZ, R21, RZ, P3, !PT ;  /* 0x00000015ff037210 */ /* 0x001fc40001ffe4ff */
[----:B------:R-:W-:-:S06]  /*0e30*/  DSETP.LT.AND P0, PT, R24, 1, P0 ;  /* 0x3ff000001800742a */ /* 0x000fcc0000701000 */
[----:B-1----:R-:W-:-:S04]  /*0e40*/  FSEL R23, R2, +INF , P0 ;  /* 0x7f80000002177808 */ /* 0x002fc80000000000 */
[----:B------:R-:W-:-:S04]  /*0e50*/  FSETP.LT.AND P0, PT, R23, R54, P0 ;  /* 0x000000361700720b */ /* 0x000fc80000701000 */
[C---:B------:R-:W-:Y:S02]  /*0e60*/  SEL R55, R10.reuse, R55, P0 ;  /* 0x000000370a377207 */ /* 0x040fe40000000000 */
[----:B------:R-:W-:Y:S02]  /*0e70*/  IADD3 R10, P2, PT, R10, 0x48, RZ ;  /* 0x000000480a0a7810 */ /* 0x000fe40007f5e0ff */
[----:B------:R-:W-:Y:S02]  /*0e80*/  SEL R57, R8, R57, P0 ;  /* 0x0000003908397207 */ /* 0x000fe40000000000 */
[----:B------:R-:W-:Y:S01]  /*0e90*/  SEL R12, R20, R12, P0 ;  /* 0x0000000c140c7207 */ /* 0x000fe20000000000 */
[----:B------:R-:W-:Y:S01]  /*0ea0*/  IMAD.X R8, RZ, RZ, R8, P2 ;  /* 0x000000ffff087224 */ /* 0x000fe200010e0608 */
[----:B------:R-:W-:Y:S02]  /*0eb0*/  SEL R13, R21, R13, P0 ;  /* 0x0000000d150d7207 */ /* 0x000fe40000000000 */
[----:B------:R-:W-:Y:S01]  /*0ec0*/  FSEL R54, R23, R54, P0 ;  /* 0x0000003617367208 */ /* 0x000fe20000000000 */
[----:B------:R-:W-:Y:S06]  /*0ed0*/  @P1 BRA `(.L_x_15) ;  /* 0xfffffff400c41947 */ /* 0x000fec000383ffff */
[----:B------:R-:W-:-:S04]  /*0ee0*/  ISETP.NE.U32.AND P0, PT, R55, RZ, PT ;  /* 0x000000ff3700720c */ /* 0x000fc80003f05070 */
[----:B------:R-:W-:-:S04]  /*0ef0*/  ISETP.NE.AND.EX P0, PT, R57, RZ, PT, P0 ;  /* 0x000000ff3900720c */ /* 0x000fc80003f05300 */
[----:B------:R-:W-:-:S13]  /*0f00*/  PLOP3.LUT P0, PT, P0, PT, PT, 0x8, 0x80 ;  /* 0x000000000080781c */ /* 0x000fda000070e170 */
.L_x_8:
[----:B------:R-:W-:Y:S01]  /*0f10*/  BSSY.RECONVERGENT B0, `(.L_x_16) ;  /* 0x00000c2000007945 */ /* 0x000fe20003800200 */
[----:B------:R-:W-:-:S03]  /*0f20*/  MOV R11, RZ ;  /* 0x000000ff000b7202 */ /* 0x000fc60000000f00 */
[----:B------:R-:W-:Y:S05]  /*0f30*/  @P0 BRA `(.L_x_17) ;  /* 0x0000000800fc0947 */ /* 0x000fea0003800000 */
[C---:B------:R-:W-:Y:S01]  /*0f40*/  FFMA R11, R54.reuse, R7, 0.10000000149011611938 ;  /* 0x3dcccccd360b7423 */ /* 0x040fe20000000007 */
[C---:B------:R-:W-:Y:S01]  /*0f50*/  FFMA R14, R54.reuse, R0, RZ ;  /* 0x00000000360e7223 */ /* 0x040fe200000000ff */
[----:B------:R-:W-:Y:S01]  /*0f60*/  FFMA R54, R54, R9, -7 ;  /* 0xc0e0000036367423 */ /* 0x000fe20000000009 */
[----:B------:R-:W-:Y:S01]  /*0f70*/  BSSY.RECONVERGENT B1, `(.L_x_18) ;  /* 0x0000028000017945 */ /* 0x000fe20003800200 */
[----:B------:R-:W-:Y:S01]  /*0f80*/  FADD R4, R11, -7 ;  /* 0xc0e000000b047421 */ /* 0x000fe20000000000 */
[----:B------:R-:W-:Y:S01]  /*0f90*/  FADD R8, R14, -7 ;  /* 0xc0e000000e087421 */ /* 0x000fe20000000000 */
[----:B------:R-:W-:Y:S02]  /*0fa0*/  FADD R10, R54, 2 ;  /* 0x40000000360a7421 */ /* 0x000fe40000000000 */
[----:B------:R-:W-:-:S04]  /*0fb0*/  FMUL R3, R4, R4 ;  /* 0x0000000404037220 */ /* 0x000fc80000400000 */
[----:B------:R-:W-:-:S04]  /*0fc0*/  FFMA R3, R8, R8, R3 ;  /* 0x0000000808037223 */ /* 0x000fc80000000003 */
[----:B------:R-:W-:-:S05]  /*0fd0*/  FFMA R2, R10, R10, R3 ;  /* 0x0000000a0a027223 */ /* 0x000fca0000000003 */
[----:B------:R-:W-:-:S13]  /*0fe0*/  FSETP.GT.AND P0, PT, R2, RZ, PT ;  /* 0x000000ff0200720b */ /* 0x000fda0003f04000 */
[----:B------:R-:W-:Y:S05]  /*0ff0*/  @!P0 BRA `(.L_x_19) ;  /* 0x00000000007c8947 */ /* 0x000fea0003800000 */
[----:B------:R-:W-:Y:S01]  /*1000*/  VIADD R3, R2, 0xf3000000 ;  /* 0xf300000002037836 */ /* 0x000fe20000000000 */
[----:B------:R0:W1:Y:S01]  /*1010*/  MUFU.RSQ R15, R2 ;  /* 0x00000002000f7308 */ /* 0x0000620000001400 */
[----:B------:R-:W-:Y:S03]  /*1020*/  BSSY.RECONVERGENT B2, `(.L_x_20) ;  /* 0x000000b000027945 */ /* 0x000fe60003800200 */
[----:B------:R-:W-:-:S13]  /*1030*/  ISETP.GT.U32.AND P0, PT, R3, 0x727fffff, PT ;  /* 0x727fffff0300780c */ /* 0x000fda0003f04070 */
[----:B01----:R-:W-:Y:S05]  /*1040*/  @!P0 BRA `(.L_x_21) ;  /* 0x0000000000108947 */ /* 0x003fea0003800000 */
[----:B------:R-:W-:-:S07]  /*1050*/  MOV R20, 0x1070 ;  /* 0x0000107000147802 */ /* 0x000fce0000000f00 */
[----:B------:R-:W-:Y:S05]  /*1060*/  CALL.REL.NOINC `($__internal_2_$__cuda_sm20_sqrt_rn_f32_slowpath) ;  /* 0x0000001400107944 */ /* 0x000fea0003c00000 */
[----:B------:R-:W-:Y:S01]  /*1070*/  MOV R3, R16 ;  /* 0x0000001000037202 */ /* 0x000fe20000000f00 */
[----:B------:R-:W-:Y:S06]  /*1080*/  BRA `(.L_x_22) ;  /* 0x0000000000107947 */ /* 0x000fec0003800000 */
.L_x_21:
[----:B------:R-:W-:Y:S01]  /*1090*/  FMUL.FTZ R3, R2, R15 ;  /* 0x0000000f02037220 */ /* 0x000fe20000410000 */
[----:B------:R-:W-:-:S03]  /*10a0*/  FMUL.FTZ R15, R15, 0.5 ;  /* 0x3f0000000f0f7820 */ /* 0x000fc60000410000 */
[----:B------:R-:W-:-:S04]  /*10b0*/  FFMA R2, -R3, R3, R2 ;  /* 0x0000000303027223 */ /* 0x000fc80000000102 */
[----:B------:R-:W-:-:S07]  /*10c0*/  FFMA R3, R2, R15, R3 ;  /* 0x0000000f02037223 */ /* 0x000fce0000000003 */
.L_x_22:
[----:B------:R-:W-:Y:S05]  /*10d0*/  BSYNC.RECONVERGENT B2 ;  /* 0x0000000000027941 */ /* 0x000fea0003800200 */
.L_x_20:
[----:B------:R-:W-:Y:S01]  /*10e0*/  VIADD R2, R3, 0x1800000 ;  /* 0x0180000003027836 */ /* 0x000fe20000000000 */
[----:B------:R-:W-:Y:S04]  /*10f0*/  BSSY.RECONVERGENT B2, `(.L_x_23) ;  /* 0x000000c000027945 */ /* 0x000fe80003800200 */
[----:B------:R-:W-:-:S04]  /*1100*/  LOP3.LUT R2, R2, 0x7f800000, RZ, 0xc0, !PT ;  /* 0x7f80000002027812 */ /* 0x000fc800078ec0ff */
[----:B------:R-:W-:-:S13]  /*1110*/  ISETP.GT.U32.AND P0, PT, R2, 0x1ffffff, PT ;  /* 0x01ffffff0200780c */ /* 0x000fda0003f04070 */
[----:B------:R-:W-:Y:S05]  /*1120*/  @P0 BRA `(.L_x_24) ;  /* 0x0000000000100947 */ /* 0x000fea0003800000 */
[----:B------:R-:W-:-:S07]  /*1130*/  MOV R20, 0x1150 ;  /* 0x0000115000147802 */ /* 0x000fce0000000f00 */
[----:B------:R-:W-:Y:S05]  /*1140*/  CALL.REL.NOINC `($__internal_1_$__cuda_sm20_rcp_rn_f32_slowpath) ;  /* 0x0000001000047944 */ /* 0x000fea0003c00000 */
[----:B------:R-:W-:Y:S01]  /*1150*/  MOV R15, R16 ;  /* 0x00000010000f7202 */ /* 0x000fe20000000f00 */
[----:B------:R-:W-:Y:S06]  /*1160*/  BRA `(.L_x_25) ;  /* 0x0000000000107947 */ /* 0x000fec0003800000 */
.L_x_24:
[----:B------:R-:W0:Y:S02]  /*1170*/  MUFU.RCP R2, R3 ;  /* 0x0000000300027308 */ /* 0x000e240000001000 */
[----:B0-----:R-:W-:-:S04]  /*1180*/  FFMA R15, R2, R3, -1 ;  /* 0xbf800000020f7423 */ /* 0x001fc80000000003 */
[----:B------:R-:W-:-:S04]  /*1190*/  FADD.FTZ R15, -R15, -RZ ;  /* 0x800000ff0f0f7221 */ /* 0x000fc80000010100 */
[----:B------:R-:W-:-:S07]  /*11a0*/  FFMA R15, R2, R15, R2 ;  /* 0x0000000f020f7223 */ /* 0x000fce0000000002 */
.L_x_25:
[----:B------:R-:W-:Y:S05]  /*11b0*/  BSYNC.RECONVERGENT B2 ;  /* 0x0000000000027941 */ /* 0x000fea0003800200 */
.L_x_23:
[-C--:B------:R-:W-:Y:S01]  /*11c0*/  FMUL R8, R8, R15.reuse ;  /* 0x0000000f08087220 */ /* 0x080fe20000400000 */
[-C--:B------:R-:W-:Y:S01]  /*11d0*/  FMUL R4, R4, R15.reuse ;  /* 0x0000000f04047220 */ /* 0x080fe20000400000 */
[----:B------:R-:W-:-:S07]  /*11e0*/  FMUL R10, R10, R15 ;  /* 0x0000000f0a0a7220 */ /* 0x000fce0000400000 */
.L_x_19:
[----:B------:R-:W-:Y:S05]  /*11f0*/  BSYNC.RECONVERGENT B1 ;  /* 0x0000000000017941 */ /* 0x000fea0003800200 */
.L_x_18:
[----:B------:R-:W2:Y:S04]  /*1200*/  LDG.E R15, desc[UR4][R12.64+0x14] ;  /* 0x000014040c0f7981 */ /* 0x000ea8000c1e1900 */
[----:B------:R-:W3:Y:S04]  /*1210*/  LDG.E R16, desc[UR4][R12.64] ;  /* 0x000000040c107981 */ /* 0x000ee8000c1e1900 */
[----:B------:R-:W3:Y:S04]  /*1220*/  LDG.E R17, desc[UR4][R12.64+0x18] ;  /* 0x000018040c117981 */ /* 0x000ee8000c1e1900 */
[----:B------:R-:W4:Y:S04]  /*1230*/  LDG.E R3, desc[UR4][R12.64+0xc] ;  /* 0x00000c040c037981 */ /* 0x000f28000c1e1900 */
[----:B------:R-:W5:Y:S04]  /*1240*/  LDG.E R18, desc[UR4][R12.64+0x4] ;  /* 0x000004040c127981 */ /* 0x000f68000c1e1900 */
[----:B------:R-:W5:Y:S04]  /*1250*/  LDG.E R19, desc[UR4][R12.64+0x1c] ;  /* 0x00001c040c137981 */ /* 0x000f68000c1e1900 */
[----:B------:R-:W5:Y:S04]  /*1260*/  LDG.E R20, desc[UR4][R12.64+0x8] ;  /* 0x000008040c147981 */ /* 0x000f68000c1e1900 */
[----:B------:R-:W5:Y:S04]  /*1270*/  LDG.E R21, desc[UR4][R12.64+0x20] ;  /* 0x000020040c157981 */ /* 0x000f68000c1e1900 */
[----:B------:R-:W5:Y:S01]  /*1280*/  LDG.E R2, desc[UR4][R12.64+0x10] ;  /* 0x000010040c027981 */ /* 0x000f62000c1e1900 */
[----:B------:R-:W-:Y:S01]  /*1290*/  BSSY.RECONVERGENT B1, `(.L_x_26) ;  /* 0x0000032000017945 */ /* 0x000fe20003800200 */
[----:B--2---:R-:W-:Y:S01]  /*12a0*/  FADD R15, R54, -R15 ;  /* 0x8000000f360f7221 */ /* 0x004fe20000000000 */
[----:B---3--:R-:W-:Y:S01]  /*12b0*/  FADD R16, R16, -R17 ;  /* 0x8000001110107221 */ /* 0x008fe20000000000 */
[----:B----4-:R-:W-:-:S03]  /*12c0*/  FADD R3, R14, -R3 ;  /* 0x800000030e037221 */ /* 0x010fc60000000000 */
[----:B------:R-:W-:Y:S01]  /*12d0*/  FMUL R14, R15, R16 ;  /* 0x000000100f0e7220 */ /* 0x000fe20000400000 */
[----:B-----5:R-:W-:Y:S01]  /*12e0*/  FADD R18, R18, -R19 ;  /* 0x8000001312127221 */ /* 0x020fe20000000000 */
[----:B------:R-:W-:Y:S01]  /*12f0*/  FADD R20, R20, -R21 ;  /* 0x8000001514147221 */ /* 0x000fe20000000000 */
[----:B------:R-:W-:Y:S02]  /*1300*/  FADD R2, R11, -R2 ;  /* 0x800000020b027221 */ /* 0x000fe40000000000 */
[----:B------:R-:W-:Y:S01]  /*1310*/  FMUL R11, R15, R18 ;  /* 0x000000120f0b7220 */ /* 0x000fe20000400000 */
[C---:B------:R-:W-:Y:S01]  /*1320*/  FFMA R14, R3.reuse, R20, -R14 ;  /* 0x00000014030e7223 */ /* 0x040fe2000000080e */
[C---:B------:R-:W-:Y:S02]  /*1330*/  FMUL R16, R2.reuse, R16 ;  /* 0x0000001002107220 */ /* 0x040fe40000400000 */
[----:B------:R-:W-:Y:S01]  /*1340*/  FFMA R11, R2, R20, -R11 ;  /* 0x00000014020b7223 */ /* 0x000fe2000000080b */
[----:B------:R-:W-:Y:S01]  /*1350*/  FMUL R2, R14, R14 ;  /* 0x0000000e0e027220 */ /* 0x000fe20000400000 */
[----:B------:R-:W-:-:S03]  /*1360*/  FFMA R13, R3, R18, -R16 ;  /* 0x00000012030d7223 */ /* 0x000fc60000000810 */
[----:B------:R-:W-:-:S04]  /*1370*/  FFMA R2, R11, R11, R2 ;  /* 0x0000000b0b027223 */ /* 0x000fc80000000002 */
[----:B------:R-:W-:-:S05]  /*1380*/  FFMA R2, R13, R13, R2 ;  /* 0x0000000d0d027223 */ /* 0x000fca0000000002 */
[----:B------:R-:W-:Y:S01]  /*1390*/  FSETP.GT.AND P0, PT, R2, RZ, PT ;  /* 0x000000ff0200720b */ /* 0x000fe20003f04000 */
[----:B------:R-:W-:-:S12]  /*13a0*/  FADD R15, -R14, -RZ ;  /* 0x800000ff0e0f7221 */ /* 0x000fd80000000100 */
[----:B------:R-:W-:Y:S05]  /*13b0*/  @!P0 BRA `(.L_x_27) ;  /* 0x00000000007c8947 */ /* 0x000fea0003800000 */
[----:B------:R-:W-:Y:S01]  /*13c0*/  IADD3 R3, PT, PT, R2, -0xd000000, RZ ;  /* 0xf300000002037810 */ /* 0x000fe20007ffe0ff */
[----:B------:R0:W1:Y:S01]  /*13d0*/  MUFU.RSQ R17, R2 ;  /* 0x0000000200117308 */ /* 0x0000620000001400 */
[----:B------:R-:W-:Y:S02]  /*13e0*/  BSSY.RECONVERGENT B2, `(.L_x_28) ;  /* 0x000000b000027945 */ /* 0x000fe40003800200 */
[----:B------:R-:W-:-:S13]  /*13f0*/  ISETP.GT.U32.AND P0, PT, R3, 0x727fffff, PT ;  /* 0x727fffff0300780c */ /* 0x000fda0003f04070 */
[----:B0-----:R-:W-:Y:S05]  /*1400*/  @!P0 BRA `(.L_x_29) ;  /* 0x0000000000108947 */ /* 0x001fea0003800000 */
[----:B------:R-:W-:-:S07]  /*1410*/  MOV R20, 0x1430 ;  /* 0x0000143000147802 */ /* 0x000fce0000000f00 */
[----:B-1----:R-:W-:Y:S05]  /*1420*/  CALL.REL.NOINC `($__internal_2_$__cuda_sm20_sqrt_rn_f32_slowpath) ;  /* 0x0000001000207944 */ /* 0x002fea0003c00000 */
[----:B------:R-:W-:Y:S01]  /*1430*/  IMAD.MOV.U32 R3, RZ, RZ, R16 ;  /* 0x000000ffff037224 */ /* 0x000fe200078e0010 */
[----:B------:R-:W-:Y:S06]  /*1440*/  BRA `(.L_x_30) ;  /* 0x0000000000107947 */ /* 0x000fec0003800000 */
.L_x_29:
[----:B-1----:R-:W-:Y:S01]  /*1450*/  FMUL.FTZ R3, R2, R17 ;  /* 0x0000001102037220 */ /* 0x002fe20000410000 */
[----:B------:R-:W-:-:S03]  /*1460*/  FMUL.FTZ R12, R17, 0.5 ;  /* 0x3f000000110c7820 */ /* 0x000fc60000410000 */
[----:B------:R-:W-:-:S04]  /*1470*/  FFMA R2, -R3, R3, R2 ;  /* 0x0000000303027223 */ /* 0x000fc80000000102 */
[----:B------:R-:W-:-:S07]  /*1480*/  FFMA R3, R2, R12, R3 ;  /* 0x0000000c02037223 */ /* 0x000fce0000000003 */
.L_x_30:
[----:B------:R-:W-:Y:S05]  /*1490*/  BSYNC.RECONVERGENT B2 ;  /* 0x0000000000027941 */ /* 0x000fea0003800200 */
.L_x_28:
[----:B------:R-:W-:Y:S01]  /*14a0*/  IADD3 R2, PT, PT, R3, 0x1800000, RZ ;  /* 0x0180000003027810 */ /* 0x000fe20007ffe0ff */
[----:B------:R-:W-:Y:S03]  /*14b0*/  BSSY.RECONVERGENT B2, `(.L_x_31) ;  /* 0x000000c000027945 */ /* 0x000fe60003800200 */
[----:B------:R-:W-:-:S04]  /*14c0*/  LOP3.LUT R2, R2, 0x7f800000, RZ, 0xc0, !PT ;  /* 0x7f80000002027812 */ /* 0x000fc800078ec0ff */
[----:B------:R-:W-:-:S13]  /*14d0*/  ISETP.GT.U32.AND P0, PT, R2, 0x1ffffff, PT ;  /* 0x01ffffff0200780c */ /* 0x000fda0003f04070 */
[----:B------:R-:W-:Y:S05]  /*14e0*/  @P0 BRA `(.L_x_32) ;  /* 0x0000000000100947 */ /* 0x000fea0003800000 */
[----:B------:R-:W-:-:S07]  /*14f0*/  MOV R20, 0x1510 ;  /* 0x0000151000147802 */ /* 0x000fce0000000f00 */
[----:B------:R-:W-:Y:S05]  /*1500*/  CALL.REL.NOINC `($__internal_1_$__cuda_sm20_rcp_rn_f32_slowpath) ;  /* 0x0000000c00147944 */ /* 0x000fea0003c00000 */
[----:B------:R-:W-:Y:S01]  /*1510*/  MOV R2, R16 ;  /* 0x0000001000027202 */ /* 0x000fe20000000f00 */
[----:B------:R-:W-:Y:S06]  /*1520*/  BRA `(.L_x_33) ;  /* 0x0000000000107947 */ /* 0x000fec0003800000 */
.L_x_32:
[----:B------:R-:W0:Y:S02]  /*1530*/  MUFU.RCP R2, R3 ;  /* 0x0000000300027308 */ /* 0x000e240000001000 */
[----:B0-----:R-:W-:-:S04]  /*1540*/  FFMA R12, R2, R3, -1 ;  /* 0xbf800000020c7423 */ /* 0x001fc80000000003 */
[----:B------:R-:W-:-:S04]  /*1550*/  FADD.FTZ R17, -R12, -RZ ;  /* 0x800000ff0c117221 */ /* 0x000fc80000010100 */
[----:B------:R-:W-:-:S07]  /*1560*/  FFMA R2, R2, R17, R2 ;  /* 0x0000001102027223 */ /* 0x000fce0000000002 */
.L_x_33:
[----:B------:R-:W-:Y:S05]  /*1570*/  BSYNC.RECONVERGENT B2 ;  /* 0x0000000000027941 */ /* 0x000fea0003800200 */
.L_x_31:
[-C--:B------:R-:W-:Y:S01]  /*1580*/  FMUL R11, R11, R2.reuse ;  /* 0x000000020b0b7220 */ /* 0x080fe20000400000 */
[-C--:B------:R-:W-:Y:S01]  /*1590*/  FMUL R15, R15, R2.reuse ;  /* 0x000000020f0f7220 */ /* 0x080fe20000400000 */
[----:B------:R-:W-:-:S07]  /*15a0*/  FMUL R13, R13, R2 ;  /* 0x000000020d0d7220 */ /* 0x000fce0000400000 */
.L_x_27:
[----:B------:R-:W-:Y:S05]  /*15b0*/  BSYNC.RECONVERGENT B1 ;  /* 0x0000000000017941 */ /* 0x000fea0003800200 */
.L_x_26:
[----:B------:R-:W-:Y:S01]  /*15c0*/  FMUL R2, R15, R4 ;  /* 0x000000040f027220 */ /* 0x000fe20000400000 */
[----:B------:R-:W-:Y:S03]  /*15d0*/  BSSY.RECONVERGENT B1, `(.L_x_34) ;  /* 0x0000050000017945 */ /* 0x000fe60003800200 */
[----:B------:R-:W-:-:S04]  /*15e0*/  FFMA R2, R11, R8, R2 ;  /* 0x000000080b027223 */ /* 0x000fc80000000002 */
[----:B------:R-:W-:-:S04]  /*15f0*/  FFMA R2, R13, R10, R2 ;  /* 0x0000000a0d027223 */ /* 0x000fc80000000002 */
[----:B------:R-:W-:Y:S01]  /*1600*/  FADD R3, R2, R2 ;  /* 0x0000000202037221 */ /* 0x000fe20000000000 */
[----:B------:R-:W-:-:S03]  /*1610*/  FMNMX R2, RZ, R2, !PT ;  /* 0x00000002ff027209 */ /* 0x000fc60007800000 */
[C---:B------:R-:W-:Y:S01]  /*1620*/  FFMA R4, R3.reuse, -R15, R4 ;  /* 0x8000000f03047223 */ /* 0x040fe20000000004 */
[C---:B------:R-:W-:Y:S01]  /*1630*/  FFMA R11, R3.reuse, -R11, R8 ;  /* 0x8000000b030b7223 */ /* 0x040fe20000000008 */
[----:B------:R-:W-:Y:S02]  /*1640*/  FFMA R10, R3, -R13, R10 ;  /* 0x8000000d030a7223 */ /* 0x000fe4000000000a */
[----:B------:R-:W-:-:S04]  /*1650*/  FMUL R4, R4, R7 ;  /* 0x0000000704047220 */ /* 0x000fc80000400000 */
[----:B------:R-:W-:Y:S01]  /*1660*/  FFMA R11, R11, R0, R4 ;  /* 0x000000000b0b7223 */ /* 0x000fe20000000004 */
[----:B------:R-:W-:-:S03]  /*1670*/  IMAD.MOV.U32 R0, RZ, RZ, 0x3f800000 ;  /* 0x3f800000ff007424 */ /* 0x000fc600078e00ff */
[----:B------:R-:W-:-:S05]  /*1680*/  FFMA R10, R10, R9, R11 ;  /* 0x000000090a0a7223 */ /* 0x000fca000000000b */
[----:B------:R-:W-:-:S04]  /*1690*/  FMNMX R15, RZ, R10, !PT ;  /* 0x0000000aff0f7209 */ /* 0x000fc80007800000 */
[----:B------:R-:W-:-:S13]  /*16a0*/  FSETP.NEU.AND P0, PT, R15, 1, PT ;  /* 0x3f8000000f00780b */ /* 0x000fda0003f0d000 */
[----:B------:R-:W-:Y:S05]  /*16b0*/  @!P0 BRA `(.L_x_35) ;  /* 0x0000000400048947 */ /* 0x000fea0003800000 */
[----:B------:R-:W-:-:S13]  /*16c0*/  FSETP.NAN.AND P0, PT, |R15|, |R15|, PT ;  /* 0x4000000f0f00720b */ /* 0x000fda0003f08200 */
[----:B------:R-:W-:Y:S01]  /*16d0*/  @P0 FADD R0, R15, 4 ;  /* 0x408000000f000421 */ /* 0x000fe20000000000 */
[----:B------:R-:W-:Y:S06]  /*16e0*/  @P0 BRA `(.L_x_35) ;  /* 0x0000000000f80947 */ /* 0x000fec0003800000 */
[C---:B------:R-:W-:Y:S01]  /*16f0*/  FMUL R0, |R15|.reuse, 16777216 ;  /* 0x4b8000000f007820 */ /* 0x040fe20000400200 */
[----:B------:R-:W-:Y:S01]  /*1700*/  FSETP.GEU.AND P0, PT, |R15|, 1.175494350822287508e-38, PT ;  /* 0x008000000f00780b */ /* 0x000fe20003f0e200 */
[----:B------:R-:W-:-:S03]  /*1710*/  IMAD.MOV.U32 R10, RZ, RZ, 0x3a2c32e4 ;  /* 0x3a2c32e4ff0a7424 */ /* 0x000fc600078e00ff */
[----:B------:R-:W-:-:S04]  /*1720*/  FSEL R0, R0, |R15|, !P0 ;  /* 0x4000000f00007208 */ /* 0x000fc80004000000 */
[----:B------:R-:W-:-:S04]  /*1730*/  IADD3 R3, PT, PT, R0, -0x3f3504f3, RZ ;  /* 0xc0cafb0d00037810 */ /* 0x000fc80007ffe0ff */
[----:B------:R-:W-:-:S04]  /*1740*/  LOP3.LUT R3, R3, 0xff800000, RZ, 0xc0, !PT ;  /* 0xff80000003037812 */ /* 0x000fc800078ec0ff */
[-C--:B------:R-:W-:Y:S02]  /*1750*/  IADD3 R0, PT, PT, R0, -R3.reuse, RZ ;  /* 0x8000000300007210 */ /* 0x080fe40007ffe0ff */
[----:B------:R-:W-:-:S03]  /*1760*/  I2FP.F32.S32 R3, R3 ;  /* 0x0000000300037245 */ /* 0x000fc60000201400 */
[C---:B------:R-:W-:Y:S01]  /*1770*/  FADD R7, R0.reuse, 1 ;  /* 0x3f80000000077421 */ /* 0x040fe20000000000 */
[----:B------:R-:W-:Y:S01]  /*1780*/  FADD R4, R0, -1 ;  /* 0xbf80000000047421 */ /* 0x000fe20000000000 */
[----:B------:R-:W-:Y:S02]  /*1790*/  FSEL R0, RZ, -24, P0 ;  /* 0xc1c00000ff007808 */ /* 0x000fe40000000000 */
[----:B------:R-:W-:Y:S01]  /*17a0*/  FSETP.NEU.AND P0, PT, |R15|, +INF , PT ;  /* 0x7f8000000f00780b */ /* 0x000fe20003f0d200 */
[----:B------:R-:W-:Y:S01]  /*17b0*/  FADD R8, R4, R4 ;  /* 0x0000000404087221 */ /* 0x000fe20000000000 */
[----:B------:R-:W0:Y:S01]  /*17c0*/  MUFU.RCP R7, R7 ;  /* 0x0000000700077308 */ /* 0x000e220000001000 */
[----:B------:R-:W-:Y:S01]  /*17d0*/  FFMA R0, R3, 1.1920928955078125e-07, R0 ;  /* 0x3400000003007823 */ /* 0x000fe20000000000 */
[----:B------:R-:W-:Y:S01]  /*17e0*/  FSETP.NEU.AND P0, PT, R15, RZ, P0 ;  /* 0x000000ff0f00720b */ /* 0x000fe2000070d000 */
[----:B0-----:R-:W-:-:S04]  /*17f0*/  FMUL R9, R7, R8 ;  /* 0x0000000807097220 */ /* 0x001fc80000400000 */
[----:B------:R-:W-:Y:S01]  /*1800*/  FADD R8, R4, -R9 ;  /* 0x8000000904087221 */ /* 0x000fe20000000000 */
[CC--:B------:R-:W-:Y:S01]  /*1810*/  FMUL R3, R9.reuse, R9.reuse ;  /* 0x0000000909037220 */ /* 0x0c0fe20000400000 */
[----:B------:R-:W-:Y:S02]  /*1820*/  FFMA R13, R9, 1.4426950216293334961, R0 ;  /* 0x3fb8aa3b090d7823 */ /* 0x000fe40000000000 */
[----:B------:R-:W-:Y:S01]  /*1830*/  FADD R11, R8, R8 ;  /* 0x00000008080b7221 */ /* 0x000fe20000000000 */
[C---:B------:R-:W-:Y:S01]  /*1840*/  FFMA R8, R3.reuse, R10, 0.0032181653659790754318 ;  /* 0x3b52e7db03087423 */ /* 0x040fe2000000000a */
[----:B------:R-:W-:Y:S02]  /*1850*/  FADD R0, R0, -R13 ;  /* 0x8000000d00007221 */ /* 0x000fe40000000000 */
[----:B------:R-:W-:Y:S01]  /*1860*/  FFMA R4, R4, -R9, R11 ;  /* 0x8000000904047223 */ /* 0x000fe2000000000b */
[----:B------:R-:W-:Y:S01]  /*1870*/  FFMA R8, R3, R8, 0.018033718690276145935 ;  /* 0x3c93bb7303087423 */ /* 0x000fe20000000008 */
[----:B------:R-:W-:-:S02]  /*1880*/  FFMA R11, R9, 1.4426950216293334961, R0 ;  /* 0x3fb8aa3b090b7823 */ /* 0x000fc40000000000 */
[----:B------:R-:W-:Y:S01]  /*1890*/  FMUL R4, R7, R4 ;  /* 0x0000000407047220 */ /* 0x000fe20000400000 */
[----:B------:R-:W-:-:S03]  /*18a0*/  FFMA R8, R3, R8, 0.12022458761930465698 ;  /* 0x3df6384f03087423 */ /* 0x000fc60000000008 */
[----:B------:R-:W-:Y:S01]  /*18b0*/  FFMA R0, R4, 1.4426950216293334961, R11 ;  /* 0x3fb8aa3b04007823 */ /* 0x000fe2000000000b */
[----:B------:R-:W-:-:S03]  /*18c0*/  FMUL R8, R3, R8 ;  /* 0x0000000803087220 */ /* 0x000fc60000400000 */
[----:B------:R-:W-:Y:S01]  /*18d0*/  FFMA R7, R9, 1.9251366722983220825e-08, R0 ;  /* 0x32a55e3409077823 */ /* 0x000fe20000000000 */
[----:B------:R-:W-:-:S04]  /*18e0*/  FMUL R3, R8, 3 ;  /* 0x4040000008037820 */ /* 0x000fc80000400000 */
[----:B------:R-:W-:Y:S01]  /*18f0*/  FFMA R3, R4, R3, R7 ;  /* 0x0000000304037223 */ /* 0x000fe20000000007 */
[----:B------:R-:W-:-:S03]  /*1900*/  HFMA2 R7, -RZ, RZ, 0.64013671875, -15.109375 ;  /* 0x391fcb8eff077431 */ /* 0x000fc600000001ff */
[----:B------:R-:W-:-:S04]  /*1910*/  FFMA R8, R9, R8, R3 ;  /* 0x0000000809087223 */ /* 0x000fc80000000003 */
[----:B------:R-:W-:-:S04]  /*1920*/  FADD R0, R13, R8 ;  /* 0x000000080d007221 */ /* 0x000fc80000000000 */
[----:B------:R-:W-:Y:S01]  /*1930*/  FMUL R3, R0, 4 ;  /* 0x4080000000037820 */ /* 0x000fe20000400000 */
[----:B------:R-:W-:-:S03]  /*1940*/  FADD R13, -R13, R0 ;  /* 0x000000000d0d7221 */ /* 0x000fc60000000100 */
[----:B------:R-:W0:Y:S01]  /*1950*/  FRND R4, R3 ;  /* 0x0000000300047307 */ /* 0x000e220000201000 */
[----:B------:R-:W-:Y:S01]  /*1960*/  FADD R13, R8, -R13 ;  /* 0x8000000d080d7221 */ /* 0x000fe20000000000 */
[----:B------:R-:W-:Y:S01]  /*1970*/  FFMA R0, R0, 4, -R3 ;  /* 0x4080000000007823 */ /* 0x000fe20000000803 */
[----:B------:R-:W-:-:S03]  /*1980*/  FSETP.GT.AND P2, PT, |R3|, 152, PT ;  /* 0x431800000300780b */ /* 0x000fc60003f44200 */
[----:B------:R-:W-:Y:S01]  /*1990*/  FFMA R13, R13, 4, R0 ;  /* 0x408000000d0d7823 */ /* 0x000fe20000000000 */
[----:B0-----:R-:W-:Y:S01]  /*19a0*/  FADD R0, R3, -R4 ;  /* 0x8000000403007221 */ /* 0x001fe20000000000 */
[----:B------:R-:W-:-:S03]  /*19b0*/  FSETP.GT.AND P1, PT, R4, RZ, PT ;  /* 0x000000ff0400720b */ /* 0x000fc60003f24000 */
[----:B------:R-:W-:Y:S01]  /*19c0*/  FADD R0, R0, R13 ;  /* 0x0000000d00007221 */ /* 0x000fe20000000000 */
[----:B------:R-:W-:Y:S02]  /*19d0*/  SEL R4, RZ, 0x83000000, P1 ;  /* 0x83000000ff047807 */ /* 0x000fe40000800000 */
[----:B------:R-:W-:Y:S01]  /*19e0*/  FSETP.GEU.AND P1, PT, R3, RZ, PT ;  /* 0x000000ff0300720b */ /* 0x000fe20003f2e000 */
[----:B------:R-:W-:Y:S01]  /*19f0*/  FFMA R7, R0, R7, 0.0013391353422775864601 ;  /* 0x3aaf85ed00077423 */ /* 0x000fe20000000007 */
[----:B------:R-:W-:-:S03]  /*1a00*/  IADD3 R8, PT, PT, R4, 0x7f000000, RZ ;  /* 0x7f00000004087810 */ /* 0x000fc60007ffe0ff */
[C---:B------:R-:W-:Y:S02]  /*1a10*/  FFMA R9, R0.reuse, R7, 0.0096188392490148544312 ;  /* 0x3c1d985600097423 */ /* 0x040fe40000000007 */
[----:B------:R0:W1:Y:S02]  /*1a20*/  F2I.NTZ R7, R3 ;  /* 0x0000000300077305 */ /* 0x0000640000203100 */
[----:B------:R-:W-:-:S04]  /*1a30*/  FFMA R9, R0, R9, 0.055503588169813156128 ;  /* 0x3d6357bb00097423 */ /* 0x000fc80000000009 */
[----:B------:R-:W-:Y:S01]  /*1a40*/  FFMA R9, R0, R9, 0.24022644758224487305 ;  /* 0x3e75fdec00097423 */ /* 0x000fe20000000009 */
[----:B0-----:R-:W-:-:S03]  /*1a50*/  @!P0 FADD R3, R15, R15 ;  /* 0x0000000f0f038221 */ /* 0x001fc60000000000 */
[----:B------:R-:W-:-:S04]  /*1a60*/  FFMA R9, R0, R9, 0.69314718246459960938 ;  /* 0x3f31721800097423 */ /* 0x000fc80000000009 */
[----:B------:R-:W-:Y:S01]  /*1a70*/  FFMA R9, R0, R9, 1 ;  /* 0x3f80000000097423 */ /* 0x000fe20000000009 */
[----:B-1----:R-:W-:Y:S01]  /*1a80*/  IMAD R7, R7, 0x800000, -R4 ;  /* 0x0080000007077824 */ /* 0x002fe200078e0a04 */
[----:B------:R-:W-:Y:S02]  /*1a90*/  FSEL R0, RZ, +INF , !P1 ;  /* 0x7f800000ff007808 */ /* 0x000fe40004800000 */
[----:B------:R-:W-:-:S04]  /*1aa0*/  FMUL R8, R8, R9 ;  /* 0x0000000908087220 */ /* 0x000fc80000400000 */
[----:B------:R-:W-:Y:S01]  /*1ab0*/  @!P2 FMUL R0, R7, R8 ;  /* 0x000000080700a220 */ /* 0x000fe20000400000 */
[----:B------:R-:W-:-:S07]  /*1ac0*/  @!P0 LOP3.LUT R0, R3, 0x7fffffff, RZ, 0xc0, !PT ;  /* 0x7fffffff03008812 */ /* 0x000fce00078ec0ff */
.L_x_35:
[----:B------:R-:W-:Y:S05]  /*1ad0*/  BSYNC.RECONVERGENT B1 ;  /* 0x0000000000017941 */ /* 0x000fea0003800200 */
.L_x_34:
[----:B------:R-:W-:Y:S01]  /*1ae0*/  FMUL R0, R0, 0.5 ;  /* 0x3f00000000007820 */ /* 0x000fe20000400000 */
[----:B------:R-:W-:-:S03]  /*1af0*/  FMUL R3, R2, 0.30000001192092895508 ;  /* 0x3e99999a02037820 */ /* 0x000fc60000400000 */
[----:B------:R-:W-:-:S04]  /*1b00*/  FMUL R0, R0, 200 ;  /* 0x4348000000007820 */ /* 0x000fc80000400000 */
[----:B------:R-:W-:-:S04]  /*1b10*/  FFMA R0, R3, 200, R0 ;  /* 0x4348000003007823 */ /* 0x000fc80000000000 */
[----:B------:R-:W-:-:S07]  /*1b20*/  FADD R11, R0, 40 ;  /* 0x42200000000b7421 */ /* 0x000fce0000000000 */
.L_x_17:
[----:B------:R-:W-:Y:S05]  /*1b30*/  BSYNC.RECONVERGENT B0 ;  /* 0x0000000000007941 */ /* 0x000fea0003800200 */
.L_x_16:
[----:B------:R-:W0:Y:S01]  /*1b40*/  LDC.64 R2, c[0x0][0x390] ;  /* 0x0000e400ff027b82 */ /* 0x000e220000000a00 */
[----:B------:R-:W-:-:S05]  /*1b50*/  LEA R5, R6, R5, 0xa ;  /* 0x0000000506057211 */ /* 0x000fca00078e50ff */
[----:B0-----:R-:W-:-:S05]  /*1b60*/  IMAD.WIDE R2, R5, 0xc, R2 ;  /* 0x0000000c05027825 */ /* 0x001fca00078e0202 */
[----:B------:R-:W-:Y:S04]  /*1b70*/  STG.E desc[UR4][R2.64], R11 ;  /* 0x0000000b02007986 */ /* 0x000fe8000c101904 */
[----:B------:R-:W-:Y:S04]  /*1b80*/  STG.E desc[UR4][R2.64+0x4], R11 ;  /* 0x0000040b02007986 */ /* 0x000fe8000c101904 */
[----:B------:R-:W-:Y:S01]  /*1b90*/  STG.E desc[UR4][R2.64+0x8], R11 ;  /* 0x0000080b02007986 */ /* 0x000fe2000c101904 */
[----:B------:R-:W-:Y:S05]  /*1ba0*/  EXIT ;  /* 0x000000000000794d */ /* 0x000fea0003800000 */
        .weak           $__internal_0_$__cuda_sm20_div_rn_f64_full
        .type           $__internal_0_$__cuda_sm20_div_rn_f64_full,@function
        .size           $__internal_0_$__cuda_sm20_div_rn_f64_full,($__internal_1_$__cuda_sm20_rcp_rn_f32_slowpath - $__internal_0_$__cuda_sm20_div_rn_f64_full)
$__internal_0_$__cuda_sm20_div_rn_f64_full:
[----:B------:R-:W-:Y:S01]  /*1bb0*/  FSETP.GEU.AND P2, PT, |R45|, 1.469367938527859385e-39, PT ;  /* 0x001000002d00780b */ /* 0x000fe20003f4e200 */
[----:B------:R-:W-:Y:S01]  /*1bc0*/  IMAD.MOV.U32 R58, RZ, RZ, 0x1ca00000 ;  /* 0x1ca00000ff3a7424 */ /* 0x000fe200078e00ff */
[C---:B------:R-:W-:Y:S01]  /*1bd0*/  FSETP.GEU.AND P0, PT, |R49|.reuse, 1.469367938527859385e-39, PT ;  /* 0x001000003100780b */ /* 0x040fe20003f0e200 */
[----:B------:R-:W-:Y:S01]  /*1be0*/  IMAD.MOV.U32 R52, RZ, RZ, 0x1 ;  /* 0x00000001ff347424 */ /* 0x000fe200078e00ff */
[----:B------:R-:W-:Y:S01]  /*1bf0*/  MOV R48, R46 ;  /* 0x0000002e00307202 */ /* 0x000fe20000000f00 */
[----:B------:R-:W-:Y:S01]  /*1c00*/  BSSY.RECONVERGENT B1, `(.L_x_36) ;  /* 0x0000052000017945 */ /* 0x000fe20003800200 */
[----:B------:R-:W-:Y:S02]  /*1c10*/  LOP3.LUT R47, R49, 0x800fffff, RZ, 0xc0, !PT ;  /* 0x800fffff312f7812 */ /* 0x000fe400078ec0ff */
[----:B------:R-:W-:Y:S02]  /*1c20*/  LOP3.LUT R56, R45, 0x7ff00000, RZ, 0xc0, !PT ;  /* 0x7ff000002d387812 */ /* 0x000fe400078ec0ff */
[----:B------:R-:W-:-:S02]  /*1c30*/  LOP3.LUT R47, R47, 0x3ff00000, RZ, 0xfc, !PT ;  /* 0x3ff000002f2f7812 */ /* 0x000fc400078efcff */
[C---:B------:R-:W-:Y:S02]  /*1c40*/  LOP3.LUT R60, R49.reuse, 0x7ff00000, RZ, 0xc0, !PT ;  /* 0x7ff00000313c7812 */ /* 0x040fe400078ec0ff */
[----:B------:R-:W-:Y:S01]  /*1c50*/  @!P2 LOP3.LUT R51, R49, 0x7ff00000, RZ, 0xc0, !PT ;  /* 0x7ff000003133a812 */ /* 0x000fe200078ec0ff */
[----:B------:R-:W-:Y:S01]  /*1c60*/  @!P0 DMUL R46, R48, 8.98846567431157953865e+307 ;  /* 0x7fe00000302e8828 */ /* 0x000fe20000000000 */
[C---:B------:R-:W-:Y:S02]  /*1c70*/  ISETP.GE.U32.AND P1, PT, R56.reuse, R60, PT ;  /* 0x0000003c3800720c */ /* 0x040fe40003f26070 */
[----:B------:R-:W-:Y:S02]  /*1c80*/  @!P2 ISETP.GE.U32.AND P3, PT, R56, R51, PT ;  /* 0x000000333800a20c */ /* 0x000fe40003f66070 */
[C---:B------:R-:W-:Y:S01]  /*1c90*/  SEL R51, R58.reuse, 0x63400000, !P1 ;  /* 0x634000003a337807 */ /* 0x040fe20004800000 */
[----:B------:R-:W0:Y:S01]  /*1ca0*/  MUFU.RCP64H R53, R47 ;  /* 0x0000002f00357308 */ /* 0x000e220000001800 */
[----:B------:R-:W-:-:S02]  /*1cb0*/  @!P2 SEL R59, R58, 0x63400000, !P3 ;  /* 0x634000003a3ba807 */ /* 0x000fc40005800000 */
[--C-:B------:R-:W-:Y:S02]  /*1cc0*/  LOP3.LUT R51, R51, 0x800fffff, R45.reuse, 0xf8, !PT ;  /* 0x800fffff33337812 */ /* 0x100fe400078ef82d */
[----:B------:R-:W-:Y:S02]  /*1cd0*/  @!P2 LOP3.LUT R50, R59, 0x80000000, R45, 0xf8, !PT ;  /* 0x800000003b32a812 */ /* 0x000fe400078ef82d */
[----:B------:R-:W-:Y:S02]  /*1ce0*/  @!P2 MOV R62, RZ ;  /* 0x000000ff003ea202 */ /* 0x000fe40000000f00 */
[----:B------:R-:W-:Y:S02]  /*1cf0*/  @!P2 LOP3.LUT R63, R50, 0x100000, RZ, 0xfc, !PT ;  /* 0x00100000323fa812 */ /* 0x000fe400078efcff */
[----:B------:R-:W-:Y:S02]  /*1d00*/  MOV R50, R44 ;  /* 0x0000002c00327202 */ /* 0x000fe40000000f00 */
[----:B------:R-:W-:-:S02]  /*1d10*/  MOV R59, R56 ;  /* 0x00000038003b7202 */ /* 0x000fc40000000f00 */
[----:B------:R-:W-:Y:S02]  /*1d20*/  @!P0 LOP3.LUT R60, R47, 0x7ff00000, RZ, 0xc0, !PT ;  /* 0x7ff000002f3c8812 */ /* 0x000fe400078ec0ff */
[----:B------:R-:W-:Y:S02]  /*1d30*/  @!P2 DFMA R50, R50, 2, -R62 ;  /* 0x400000003232a82b */ /* 0x000fe4000000083e */
[----:B0-----:R-:W-:-:S08]  /*1d40*/  DFMA R62, R52, -R46, 1 ;  /* 0x3ff00000343e742b */ /* 0x001fd0000000082e */
[----:B------:R-:W-:Y:S01]  /*1d50*/  DFMA R62, R62, R62, R62 ;  /* 0x0000003e3e3e722b */ /* 0x000fe2000000003e */
[----:B------:R-:W-:-:S04]  /*1d60*/  @!P2 LOP3.LUT R59, R51, 0x7ff00000, RZ, 0xc0, !PT ;  /* 0x7ff00000333ba812 */ /* 0x000fc800078ec0ff */
[----:B------:R-:W-:-:S03]  /*1d70*/  IADD3 R61, PT, PT, R59, -0x1, RZ ;  /* 0xffffffff3b3d7810 */ /* 0x000fc60007ffe0ff */
[----:B------:R-:W-:Y:S01]  /*1d80*/  DFMA R52, R52, R62, R52 ;  /* 0x0000003e3434722b */ /* 0x000fe20000000034 */
[----:B------:R-:W-:Y:S01]  /*1d90*/  ISETP.GT.U32.AND P0, PT, R61, 0x7feffffe, PT ;  /* 0x7feffffe3d00780c */ /* 0x000fe20003f04070 */
[----:B------:R-:W-:-:S05]  /*1da0*/  VIADD R61, R60, 0xffffffff ;  /* 0xffffffff3c3d7836 */ /* 0x000fca0000000000 */
[----:B------:R-:W-:Y:S01]  /*1db0*/  ISETP.GT.U32.OR P0, PT, R61, 0x7feffffe, P0 ;  /* 0x7feffffe3d00780c */ /* 0x000fe20000704470 */
[----:B------:R-:W-:-:S08]  /*1dc0*/  DFMA R64, R52, -R46, 1 ;  /* 0x3ff000003440742b */ /* 0x000fd0000000082e */
[----:B------:R-:W-:-:S08]  /*1dd0*/  DFMA R64, R52, R64, R52 ;  /* 0x000000403440722b */ /* 0x000fd00000000034 */
[----:B------:R-:W-:-:S08]  /*1de0*/  DMUL R62, R64, R50 ;  /* 0x00000032403e7228 */ /* 0x000fd00000000000 */
[----:B------:R-:W-:-:S08]  /*1df0*/  DFMA R52, R62, -R46, R50 ;  /* 0x8000002e3e34722b */ /* 0x000fd00000000032 */
[----:B------:R-:W-:Y:S01]  /*1e00*/  DFMA R52, R64, R52, R62 ;  /* 0x000000344034722b */ /* 0x000fe2000000003e */
[----:B------:R-:W-:Y:S10]  /*1e10*/  @P0 BRA `(.L_x_37) ;  /* 0x00000000006c0947 */ /* 0x000ff40003800000 */
[----:B------:R-:W-:-:S04]  /*1e20*/  LOP3.LUT R45, R49, 0x7ff00000, RZ, 0xc0, !PT ;  /* 0x7ff00000312d7812 */ /* 0x000fc800078ec0ff */
[CC--:B------:R-:W-:Y:S02]  /*1e30*/  ISETP.GE.U32.AND P0, PT, R56.reuse, R45.reuse, PT ;  /* 0x0000002d3800720c */ /* 0x0c0fe40003f06070 */
[----:B------:R-:W-:Y:S02]  /*1e40*/  VIADDMNMX R56, R56, -R45, 0xb9600000, !PT ;  /* 0xb960000038387446 */ /* 0x000fe4000780092d */
[----:B------:R-:W-:Y:S01]  /*1e50*/  SEL R45, R58, 0x63400000, !P0 ;  /* 0x634000003a2d7807 */ /* 0x000fe20004000000 */
[----:B------:R-:W-:Y:S01]  /*1e60*/  IMAD.MOV.U32 R58, RZ, RZ, RZ ;  /* 0x000000ffff3a7224 */ /* 0x000fe200078e00ff */
[----:B------:R-:W-:-:S04]  /*1e70*/  VIMNMX R44, PT, PT, R56, 0x46a00000, PT ;  /* 0x46a00000382c7848 */ /* 0x000fc80003fe0100 */
[----:B------:R-:W-:-:S04]  /*1e80*/  IADD3 R44, PT, PT, -R45, R44, RZ ;  /* 0x0000002c2d2c7210 */ /* 0x000fc80007ffe1ff */
[----:B------:R-:W-:-:S06]  /*1e90*/  IADD3 R59, PT, PT, R44, 0x7fe00000, RZ ;  /* 0x7fe000002c3b7810 */ /* 0x000fcc0007ffe0ff */
[----:B------:R-:W-:-:S10]  /*1ea0*/  DMUL R62, R52, R58 ;  /* 0x0000003a343e7228 */ /* 0x000fd40000000000 */
[----:B------:R-:W-:-:S13]  /*1eb0*/  FSETP.GTU.AND P0, PT, |R63|, 1.469367938527859385e-39, PT ;  /* 0x001000003f00780b */ /* 0x000fda0003f0c200 */
[----:B------:R-:W-:Y:S05]  /*1ec0*/  @P0 BRA `(.L_x_38) ;  /* 0x0000000000940947 */ /* 0x000fea0003800000 */
[----:B------:R-:W-:Y:S01]  /*1ed0*/  DFMA R46, R52, -R46, R50 ;  /* 0x8000002e342e722b */ /* 0x000fe20000000032 */
[----:B------:R-:W-:-:S09]  /*1ee0*/  MOV R58, RZ ;  /* 0x000000ff003a7202 */ /* 0x000fd20000000f00 */
[C---:B------:R-:W-:Y:S02]  /*1ef0*/  FSETP.NEU.AND P0, PT, R47.reuse, RZ, PT ;  /* 0x000000ff2f00720b */ /* 0x040fe40003f0d000 */
[----:B------:R-:W-:-:S04]  /*1f00*/  LOP3.LUT R49, R47, 0x80000000, R49, 0x48, !PT ;  /* 0x800000002f317812 */ /* 0x000fc800078e4831 */
[----:B------:R-:W-:-:S07]  /*1f10*/  LOP3.LUT R59, R49, R59, RZ, 0xfc, !PT ;  /* 0x0000003b313b7212 */ /* 0x000fce00078efcff */
[----:B------:R-:W-:Y:S05]  /*1f20*/  @!P0 BRA `(.L_x_38) ;  /* 0x00000000007c8947 */ /* 0x000fea0003800000 */
[C---:B------:R-:W-:Y:S01]  /*1f30*/  IADD3 R47, PT, PT, -R44.reuse, RZ, RZ ;  /* 0x000000ff2c2f7210 */ /* 0x040fe20007ffe1ff */
[----:B------:R-:W-:Y:S01]  /*1f40*/  IMAD.MOV.U32 R46, RZ, RZ, RZ ;  /* 0x000000ffff2e7224 */ /* 0x000fe200078e00ff */
[----:B------:R-:W-:-:S05]  /*1f50*/  IADD3 R45, PT, PT, -R44, -0x43300000, RZ ;  /* 0xbcd000002c2d7810 */ /* 0x000fca0007ffe1ff */
[----:B------:R-:W-:Y:S02]  /*1f60*/  DFMA R46, R62, -R46, R52 ;  /* 0x8000002e3e2e722b */ /* 0x000fe40000000034 */
[----:B------:R-:W-:-:S08]  /*1f70*/  DMUL.RP R52, R52, R58 ;  /* 0x0000003a34347228 */ /* 0x000fd00000008000 */
[----:B------:R-:W-:Y:S02]  /*1f80*/  FSETP.NEU.AND P0, PT, |R47|, R45, PT ;  /* 0x0000002d2f00720b */ /* 0x000fe40003f0d200 */
[----:B------:R-:W-:Y:S02]  /*1f90*/  LOP3.LUT R49, R53, R49, RZ, 0x3c, !PT ;  /* 0x0000003135317212 */ /* 0x000fe400078e3cff */
[----:B------:R-:W-:Y:S02]  /*1fa0*/  FSEL R62, R52, R62, !P0 ;  /* 0x0000003e343e7208 */ /* 0x000fe40004000000 */
[----:B------:R-:W-:Y:S01]  /*1fb0*/  FSEL R63, R49, R63, !P0 ;  /* 0x0000003f313f7208 */ /* 0x000fe20004000000 */
[----:B------:R-:W-:Y:S06]  /*1fc0*/  BRA `(.L_x_38) ;  /* 0x0000000000547947 */ /* 0x000fec0003800000 */
.L_x_37:
[----:B------:R-:W-:-:S14]  /*1fd0*/  DSETP.NAN.AND P0, PT, R44, R44, PT ;  /* 0x0000002c2c00722a */ /* 0x000fdc0003f08000 */
[----:B------:R-:W-:Y:S05]  /*1fe0*/  @P0 BRA `(.L_x_39) ;  /* 0x0000000000440947 */ /* 0x000fea0003800000 */
[----:B------:R-:W-:-:S14]  /*1ff0*/  DSETP.NAN.AND P0, PT, R48, R48, PT ;  /* 0x000000303000722a */ /* 0x000fdc0003f08000 */
[----:B------:R-:W-:Y:S05]  /*2000*/  @P0 BRA `(.L_x_40) ;  /* 0x0000000000300947 */ /* 0x000fea0003800000 */
[----:B------:R-:W-:Y:S02]  /*2010*/  ISETP.NE.AND P0, PT, R59, R60, PT ;  /* 0x0000003c3b00720c */ /* 0x000fe40003f05270 */
[----:B------:R-:W-:Y:S02]  /*2020*/  MOV R62, 0x0 ;  /* 0x00000000003e7802 */ /* 0x000fe40000000f00 */
[----:B------:R-:W-:-:S09]  /*2030*/  MOV R63, 0xfff80000 ;  /* 0xfff80000003f7802 */ /* 0x000fd20000000f00 */
[----:B------:R-:W-:Y:S05]  /*2040*/  @!P0 BRA `(.L_x_38) ;  /* 0x0000000000348947 */ /* 0x000fea0003800000 */
[----:B------:R-:W-:Y:S02]  /*2050*/  ISETP.NE.AND P0, PT, R59, 0x7ff00000, PT ;  /* 0x7ff000003b00780c */ /* 0x000fe40003f05270 */
[----:B------:R-:W-:Y:S02]  /*2060*/  LOP3.LUT R63, R45, 0x80000000, R49, 0x48, !PT ;  /* 0x800000002d3f7812 */ /* 0x000fe400078e4831 */
[----:B------:R-:W-:-:S13]  /*2070*/  ISETP.EQ.OR P0, PT, R60, RZ, !P0 ;  /* 0x000000ff3c00720c */ /* 0x000fda0004702670 */
[----:B------:R-:W-:Y:S01]  /*2080*/  @P0 LOP3.LUT R44, R63, 0x7ff00000, RZ, 0xfc, !PT ;  /* 0x7ff000003f2c0812 */ /* 0x000fe200078efcff */
[----:B------:R-:W-:Y:S01]  /*2090*/  @!P0 IMAD.MOV.U32 R62, RZ, RZ, RZ ;  /* 0x000000ffff3e8224 */ /* 0x000fe200078e00ff */
[----:B------:R-:W-:Y:S02]  /*20a0*/  @P0 MOV R62, RZ ;  /* 0x000000ff003e0202 */ /* 0x000fe40000000f00 */
[----:B------:R-:W-:Y:S01]  /*20b0*/  @P0 MOV R63, R44 ;  /* 0x0000002c003f0202 */ /* 0x000fe20000000f00 */
[----:B------:R-:W-:Y:S06]  /*20c0*/  BRA `(.L_x_38) ;  /* 0x0000000000147947 */ /* 0x000fec0003800000 */
.L_x_40:
[----:B------:R-:W-:Y:S01]  /*20d0*/  LOP3.LUT R63, R49, 0x80000, RZ, 0xfc, !PT ;  /* 0x00080000313f7812 */ /* 0x000fe200078efcff */
[----:B------:R-:W-:Y:S01]  /*20e0*/  IMAD.MOV.U32 R62, RZ, RZ, R48 ;  /* 0x000000ffff3e7224 */ /* 0x000fe200078e0030 */
[----:B------:R-:W-:Y:S06]  /*20f0*/  BRA `(.L_x_38) ;  /* 0x0000000000087947 */ /* 0x000fec0003800000 */
.L_x_39:
[----:B------:R-:W-:Y:S02]  /*2100*/  LOP3.LUT R63, R45, 0x80000, RZ, 0xfc, !PT ;  /* 0x000800002d3f7812 */ /* 0x000fe400078efcff */
[----:B------:R-:W-:-:S07]  /*2110*/  MOV R62, R44 ;  /* 0x0000002c003e7202 */ /* 0x000fce0000000f00 */
.L_x_38:
[----:B------:R-:W-:Y:S05]  /*2120*/  BSYNC.RECONVERGENT B1 ;  /* 0x0000000000017941 */ /* 0x000fea0003800200 */
.L_x_36:
[----:B------:R-:W-:Y:S01]  /*2130*/  MOV R44, R4 ;  /* 0x00000004002c7202 */ /* 0x000fe20000000f00 */
[----:B------:R-:W-:-:S04]  /*2140*/  IMAD.MOV.U32 R45, RZ, RZ, 0x0 ;  /* 0x00000000ff2d7424 */ /* 0x000fc800078e00ff */
[----:B------:R-:W-:Y:S05]  /*2150*/  RET.REL.NODEC R44 `(_Z12trace_kernelPfP8TriangleP4Vec3IfE) ;  /* 0xffffffdc2ca87950 */ /* 0x000fea0003c3ffff */
        .weak           $__internal_1_$__cuda_sm20_rcp_rn_f32_slowpath
        .type           $__internal_1_$__cuda_sm20_rcp_rn_f32_slowpath,@function
        .size           $__internal_1_$__cuda_sm20_rcp_rn_f32_slowpath,($__internal_2_$__cuda_sm20_sqrt_rn_f32_slowpath - $__internal_1_$__cuda_sm20_rcp_rn_f32_slowpath)
$__internal_1_$__cuda_sm20_rcp_rn_f32_slowpath:
[----:B------:R-:W-:Y:S01]  /*2160*/  SHF.L.U32 R2, R3, 0x1, RZ ;  /* 0x0000000103027819 */ /* 0x000fe200000006ff */
[----:B------:R-:W-:Y:S03]  /*2170*/  BSSY.RECONVERGENT B3, `(.L_x_41) ;  /* 0x0000030000037945 */ /* 0x000fe60003800200 */
[----:B------:R-:W-:-:S04]  /*2180*/  SHF.R.U32.HI R21, RZ, 0x18, R2 ;  /* 0x00000018ff157819 */ /* 0x000fc80000011602 */
[----:B------:R-:W-:-:S13]  /*2190*/  ISETP.NE.U32.AND P0, PT, R21, RZ, PT ;  /* 0x000000ff1500720c */ /* 0x000fda0003f05070 */
[----:B------:R-:W-:Y:S05]  /*21a0*/  @P0 BRA `(.L_x_42) ;  /* 0x0000000000280947 */ /* 0x000fea0003800000 */
[----:B------:R-:W-:-:S04]  /*21b0*/  SHF.L.U32 R2, R3, 0x1, RZ ;  /* 0x0000000103027819 */ /* 0x000fc800000006ff */
[----:B------:R-:W-:-:S13]  /*21c0*/  ISETP.NE.AND P0, PT, R2, RZ, PT ;  /* 0x000000ff0200720c */ /* 0x000fda0003f05270 */
[----:B------:R-:W-:Y:S01]  /*21d0*/  @P0 FFMA R17, R3, 1.84467440737095516160e+19, RZ ;  /* 0x5f80000003110823 */ /* 0x000fe200000000ff */
[----:B------:R-:W-:Y:S08]  /*21e0*/  @!P0 MUFU.RCP R16, R3 ;  /* 0x0000000300108308 */ /* 0x000ff00000001000 */
[----:B------:R-:W0:Y:S02]  /*21f0*/  @P0 MUFU.RCP R2, R17 ;  /* 0x0000001100020308 */ /* 0x000e240000001000 */
[----:B0-----:R-:W-:-:S04]  /*2200*/  @P0 FFMA R18, R17, R2, -1 ;  /* 0xbf80000011120423 */ /* 0x001fc80000000002 */
[----:B------:R-:W-:-:S04]  /*2210*/  @P0 FADD.FTZ R19, -R18, -RZ ;  /* 0x800000ff12130221 */ /* 0x000fc80000010100 */
[----:B------:R-:W-:-:S04]  /*2220*/  @P0 FFMA R2, R2, R19, R2 ;  /* 0x0000001302020223 */ /* 0x000fc80000000002 */
[----:B------:R-:W-:Y:S01]  /*2230*/  @P0 FFMA R16, R2, 1.84467440737095516160e+19, RZ ;  /* 0x5f80000002100823 */ /* 0x000fe200000000ff */
[----:B------:R-:W-:Y:S06]  /*2240*/  BRA `(.L_x_43) ;  /* 0x0000000000887947 */ /* 0x000fec0003800000 */
.L_x_42:
[----:B------:R-:W-:-:S05]  /*2250*/  VIADD R22, R21, 0xffffff03 ;  /* 0xffffff0315167836 */ /* 0x000fca0000000000 */
[----:B------:R-:W-:-:S13]  /*2260*/  ISETP.GT.U32.AND P0, PT, R22, 0x1, PT ;  /* 0x000000011600780c */ /* 0x000fda0003f04070 */
[----:B------:R-:W-:Y:S05]  /*2270*/  @P0 BRA `(.L_x_44) ;  /* 0x0000000000780947 */ /* 0x000fea0003800000 */
[----:B------:R-:W-:Y:S01]  /*2280*/  LOP3.LUT R2, R3, 0x7fffff, RZ, 0xc0, !PT ;  /* 0x007fffff03027812 */ /* 0x000fe200078ec0ff */
[----:B------:R-:W-:-:S03]  /*2290*/  HFMA2 R19, -RZ, RZ, 0, 1.78813934326171875e-07 ;  /* 0x00000003ff137431 */ /* 0x000fc600000001ff */
[----:B------:R-:W-:-:S04]  /*22a0*/  LOP3.LUT R2, R2, 0x3f800000, RZ, 0xfc, !PT ;  /* 0x3f80000002027812 */ /* 0x000fc800078efcff */
[----:B------:R-:W0:Y:S01]  /*22b0*/  MUFU.RCP R17, R2 ;  /* 0x0000000200117308 */ /* 0x000e220000001000 */
[----:B------:R-:W-:Y:S01]  /*22c0*/  SHF.L.U32 R19, R19, R22, RZ ;  /* 0x0000001613137219 */ /* 0x000fe200000006ff */
[----:B0-----:R-:W-:-:S04]  /*22d0*/  FFMA R16, R2, R17, -1 ;  /* 0xbf80000002107423 */ /* 0x001fc80000000011 */
[----:B------:R-:W-:-:S04]  /*22e0*/  FADD.FTZ R16, -R16, -RZ ;  /* 0x800000ff10107221 */ /* 0x000fc80000010100 */
[CCC-:B------:R-:W-:Y:S01]  /*22f0*/  FFMA.RM R18, R17.reuse, R16.reuse, R17.reuse ;  /* 0x0000001011127223 */ /* 0x1c0fe20000004011 */
[----:B------:R-:W-:-:S04]  /*2300*/  FFMA.RP R17, R17, R16, R17 ;  /* 0x0000001011117223 */ /* 0x000fc80000008011 */
[C---:B------:R-:W-:Y:S02]  /*2310*/  LOP3.LUT R16, R18.reuse, 0x7fffff, RZ, 0xc0, !PT ;  /* 0x007fffff12107812 */ /* 0x040fe400078ec0ff */
[----:B------:R-:W-:Y:S02]  /*2320*/  FSETP.NEU.FTZ.AND P0, PT, R18, R17, PT ;  /* 0x000000111200720b */ /* 0x000fe40003f1d000 */
[----:B------:R-:W-:Y:S02]  /*2330*/  LOP3.LUT R16, R16, 0x800000, RZ, 0xfc, !PT ;  /* 0x0080000010107812 */ /* 0x000fe400078efcff */
[----:B------:R-:W-:Y:S02]  /*2340*/  SEL R17, RZ, 0xffffffff, !P0 ;  /* 0xffffffffff117807 */ /* 0x000fe40004000000 */
[----:B------:R-:W-:Y:S02]  /*2350*/  LOP3.LUT R19, R19, R16, RZ, 0xc0, !PT ;  /* 0x0000001013137212 */ /* 0x000fe400078ec0ff */
[----:B------:R-:W-:-:S02]  /*2360*/  IADD3 R17, PT, PT, -R17, RZ, RZ ;  /* 0x000000ff11117210 */ /* 0x000fc40007ffe1ff */
[-C--:B------:R-:W-:Y:S02]  /*2370*/  SHF.R.U32.HI R19, RZ, R22.reuse, R19 ;  /* 0x00000016ff137219 */ /* 0x080fe40000011613 */
[----:B------:R-:W-:Y:S02]  /*2380*/  LOP3.LUT P1, RZ, R17, R22, R16, 0xf8, !PT ;  /* 0x0000001611ff7212 */ /* 0x000fe4000782f810 */
[C---:B------:R-:W-:Y:S02]  /*2390*/  LOP3.LUT P0, RZ, R19.reuse, 0x1, RZ, 0xc0, !PT ;  /* 0x0000000113ff7812 */ /* 0x040fe4000780c0ff */
[----:B------:R-:W-:Y:S02]  /*23a0*/  LOP3.LUT P2, RZ, R19, 0x2, RZ, 0xc0, !PT ;  /* 0x0000000213ff7812 */ /* 0x000fe4000784c0ff */
[----:B------:R-:W-:Y:S02]  /*23b0*/  IADD3 R17, PT, PT, R21, -0xfc, RZ ;  /* 0xffffff0415117810 */ /* 0x000fe40007ffe0ff */
[----:B------:R-:W-:-:S02]  /*23c0*/  PLOP3.LUT P0, PT, P0, P1, P2, 0xe0, 0x0 ;  /* 0x000000000000781c */ /* 0x000fc40000703c20 */
[----:B------:R-:W-:Y:S02]  /*23d0*/  LOP3.LUT P1, RZ, R3, 0x7fffff, RZ, 0xc0, !PT ;  /* 0x007fffff03ff7812 */ /* 0x000fe4000782c0ff */
[----:B------:R-:W-:Y:S02]  /*23e0*/  SEL R2, RZ, 0x1, !P0 ;  /* 0x00000001ff027807 */ /* 0x000fe40004000000 */
[----:B------:R-:W-:-:S03]  /*23f0*/  SHF.R.U32.HI R16, RZ, R17, R16 ;  /* 0x00000011ff107219 */ /* 0x000fc60000011610 */
[----:B------:R-:W-:-:S05]  /*2400*/  IMAD.MOV R2, RZ, RZ, -R2 ;  /* 0x000000ffff027224 */ /* 0x000fca00078e0a02 */
[----:B------:R-:W-:-:S13]  /*2410*/  ISETP.GE.AND P0, PT, R2, RZ, PT ;  /* 0x000000ff0200720c */ /* 0x000fda0003f06270 */
[----:B------:R-:W-:-:S05]  /*2420*/  @!P0 IADD3 R16, PT, PT, R16, 0x1, RZ ;  /* 0x0000000110108810 */ /* 0x000fca0007ffe0ff */
[----:B------:R-:W-:-:S05]  /*2430*/  @!P1 IMAD.SHL.U32 R16, R16, 0x2, RZ ;  /* 0x0000000210109824 */ /* 0x000fca00078e00ff */
[----:B------:R-:W-:Y:S01]  /*2440*/  LOP3.LUT R16, R16, 0x80000000, R3, 0xf8, !PT ;  /* 0x8000000010107812 */ /* 0x000fe200078ef803 */
[----:B------:R-:W-:Y:S06]  /*2450*/  BRA `(.L_x_43) ;  /* 0x0000000000047947 */ /* 0x000fec0003800000 */
.L_x_44:
[----:B------:R0:W1:Y:S02]  /*2460*/  MUFU.RCP R16, R3 ;  /* 0x0000000300107308 */ /* 0x0000640000001000 */
.L_x_43:
[----:B------:R-:W-:Y:S05]  /*2470*/  BSYNC.RECONVERGENT B3 ;  /* 0x0000000000037941 */ /* 0x000fea0003800200 */
.L_x_41:
[----:B0-----:R-:W-:Y:S01]  /*2480*/  HFMA2 R3, -RZ, RZ, 0, 0 ;  /* 0x00000000ff037431 */ /* 0x001fe200000001ff */
[----:B------:R-:W-:-:S04]  /*2490*/  MOV R2, R20 ;  /* 0x0000001400027202 */ /* 0x000fc80000000f00 */
[----:B-1----:R-:W-:Y:S05]  /*24a0*/  RET.REL.NODEC R2 `(_Z12trace_kernelPfP8TriangleP4Vec3IfE) ;  /* 0xffffffd802d47950 */ /* 0x002fea0003c3ffff */
        .weak           $__internal_2_$__cuda_sm20_sqrt_rn_f32_slowpath
        .type           $__internal_2_$__cuda_sm20_sqrt_rn_f32_slowpath,@function
        .size           $__internal_2_$__cuda_sm20_sqrt_rn_f32_slowpath,(.L_x_49 - $__internal_2_$__cuda_sm20_sqrt_rn_f32_slowpath)
$__internal_2_$__cuda_sm20_sqrt_rn_f32_slowpath:
[----:B------:R-:W-:-:S13]  /*24b0*/  LOP3.LUT P0, RZ, R2, 0x7fffffff, RZ, 0xc0, !PT ;  /* 0x7fffffff02ff7812 */ /* 0x000fda000780c0ff */
[----:B------:R-:W-:Y:S01]  /*24c0*/  @!P0 IMAD.MOV.U32 R3, RZ, RZ, R2 ;  /* 0x000000ffff038224 */ /* 0x000fe200078e0002 */
[----:B------:R-:W-:Y:S06]  /*24d0*/  @!P0 BRA `(.L_x_45) ;  /* 0x0000000000408947 */ /* 0x000fec0003800000 */
[----:B------:R-:W-:-:S13]  /*24e0*/  FSETP.GEU.FTZ.AND P0, PT, R2, RZ, PT ;  /* 0x000000ff0200720b */ /* 0x000fda0003f1e000 */
[----:B------:R-:W-:Y:S01]  /*24f0*/  @!P0 MOV R3, 0x7fffffff ;  /* 0x7fffffff00038802 */ /* 0x000fe20000000f00 */
[----:B------:R-:W-:Y:S06]  /*2500*/  @!P0 BRA `(.L_x_45) ;  /* 0x0000000000348947 */ /* 0x000fec0003800000 */
[----:B------:R-:W-:-:S13]  /*2510*/  FSETP.GTU.FTZ.AND P0, PT, |R2|, +INF , PT ;  /* 0x7f8000000200780b */ /* 0x000fda0003f1c200 */
[----:B------:R-:W-:Y:S01]  /*2520*/  @P0 FADD.FTZ R3, R2, 1 ;  /* 0x3f80000002030421 */ /* 0x000fe20000010000 */
[----:B------:R-:W-:Y:S06]  /*2530*/  @P0 BRA `(.L_x_45) ;  /* 0x0000000000280947 */ /* 0x000fec0003800000 */
[----:B------:R-:W-:-:S13]  /*2540*/  FSETP.NEU.FTZ.AND P0, PT, |R2|, +INF , PT ;  /* 0x7f8000000200780b */ /* 0x000fda0003f1d200 */
[----:B------:R-:W-:-:S04]  /*2550*/  @P0 FFMA R16, R2, 1.84467440737095516160e+19, RZ ;  /* 0x5f80000002100823 */ /* 0x000fc800000000ff */
[----:B------:R-:W0:Y:S02]  /*2560*/  @P0 MUFU.RSQ R3, R16 ;  /* 0x0000001000030308 */ /* 0x000e240000001400 */
[----:B0-----:R-:W-:Y:S01]  /*2570*/  @P0 FMUL.FTZ R17, R16, R3 ;  /* 0x0000000310110220 */ /* 0x001fe20000410000 */
[----:B------:R-:W-:Y:S01]  /*2580*/  @P0 FMUL.FTZ R19, R3, 0.5 ;  /* 0x3f00000003130820 */ /* 0x000fe20000410000 */
[----:B------:R-:W-:Y:S02]  /*2590*/  @!P0 MOV R3, R2 ;  /* 0x0000000200038202 */ /* 0x000fe40000000f00 */
[----:B------:R-:W-:-:S04]  /*25a0*/  @P0 FADD.FTZ R18, -R17, -RZ ;  /* 0x800000ff11120221 */ /* 0x000fc80000010100 */
[----:B------:R-:W-:-:S04]  /*25b0*/  @P0 FFMA R18, R17, R18, R16 ;  /* 0x0000001211120223 */ /* 0x000fc80000000010 */
[----:B------:R-:W-:-:S04]  /*25c0*/  @P0 FFMA R18, R18, R19, R17 ;  /* 0x0000001312120223 */ /* 0x000fc80000000011 */
[----:B------:R-:W-:-:S07]  /*25d0*/  @P0 FMUL.FTZ R3, R18, 2.3283064365386962891e-10 ;  /* 0x2f80000012030820 */ /* 0x000fce0000410000 */
.L_x_45:
[----:B------:R-:W-:Y:S02]  /*25e0*/  IMAD.MOV.U32 R16, RZ, RZ, R3 ;  /* 0x000000ffff107224 */ /* 0x000fe400078e0003 */
[----:B------:R-:W-:Y:S01]  /*25f0*/  HFMA2 R3, -RZ, RZ, 0, 0 ;  /* 0x00000000ff037431 */ /* 0x000fe200000001ff */
[----:B------:R-:W-:-:S04]  /*2600*/  MOV R2, R20 ;  /* 0x0000001400027202 */ /* 0x000fc80000000f00 */
[----:B------:R-:W-:Y:S05]  /*2610*/  RET.REL.NODEC R2 `(_Z12trace_kernelPfP8TriangleP4Vec3IfE) ;  /* 0xffffffd802787950 */ /* 0x000fea0003c3ffff */
.L_x_46:
[----:B------:R-:W-:-:S00]  /*2620*/  BRA `(.L_x_46) ;  /* 0xfffffffc00fc7947 */ /* 0x000fc0000383ffff */
[----:B------:R-:W-:-:S00]  /*2630*/  NOP ;  /* 0x0000000000007918 */ /* 0x000fc00000000000 */
        /* <DEDUP_REMOVED lines=12> */
.L_x_49:


//--------------------- .nv.shared.reserved.0     --------------------------
	.section	.nv.shared.reserved.0,"aw",@nobits
	.weak		__nv_reservedSMEM_offset_0_alias
	.size		__nv_reservedSMEM_offset_0_alias, 0, 64
	.other		__nv_reservedSMEM_offset_0_alias,@"STO_CUDA_RESERVED_SHARED STV_DEFAULT"
__nv_reservedSMEM_offset_0_alias:
	.zero		0
	.zero		64


//--------------------- .nv.constant0._Z12trace_kernelPfP8TriangleP4Vec3IfE --------------------------
	.section	.nv.constant0._Z12trace_kernelPfP8TriangleP4Vec3IfE,"a",@progbits
	.sectionflags	@""
	.align	4
.nv.constant0._Z12trace_kernelPfP8TriangleP4Vec3IfE:
	.zero		920


//--------------------- SYMBOLS --------------------------

	.type		.nv.reservedSmem.offset0,@object
	.size		.nv.reservedSmem.offset0,0x4
